	.target	sm_90a

	.elftype	@"ET_EXEC"


//--------------------- .note.nv.tkinfo           --------------------------
	.section	.note.nv.tkinfo,"",@"SHT_NOTE"
	.sectionflags	@"SHF_NOTE_NV_TKINFO"
	.tkinfo
        /*0018*/ 	.word	0x00000002
        /*0030*/ 	.string	""
        /*0030*/ 	.string	"ptxas"
        /*0030*/ 	.string	"Cuda compilation tools, release 13.0, V13.0.88"
        /*0030*/ 	.string	"Build cuda_13.0.r13.0/compiler.36424714_0"
        /*0030*/ 	.string	"-arch sm_90a -m 64 "



//--------------------- .note.nv.cuinfo           --------------------------
	.section	.note.nv.cuinfo,"",@"SHT_NOTE"
	.sectionflags	@"SHF_NOTE_NV_CUINFO"
        /*0018*/ 	.short	0x0002
        /*001a*/ 	.short	0x005a
        /*001c*/ 	.short	0x0082
	.zero		2


//--------------------- .nv.info                  --------------------------
	.section	.nv.info,"",@"SHT_CUDA_INFO"
	.align	4


	//----- nvinfo : EIATTR_REGCOUNT
	.align		4
        /*0000*/ 	.byte	0x04, 0x2f
        /*0002*/ 	.short	(.L_15 - .L_14)
	.align		4
.L_14:
        /*0004*/ 	.word	index@(_ZN7cutlass13device_kernelINS_4gemm6kernel13GemmUniversalIN4cute5tupleIJiiiiEEENS1_10collective13CollectiveMmaINS1_34MainloopSm90TmaGmmaWarpSpecializedILi7ENS5_IJNS4_1CILi4EEENSA_ILi1EEESC_EEENS1_35KernelTmaWarpSpecializedCooperativeEEENS5_IJNSA_ILi128EEESG_NSA_ILi64EEEEEENS_6half_tENS5_IJlSC_lEEESJ_SK_NS4_8TiledMMAINS4_8MMA_AtomIJNS4_4SM904GMMA26MMA_64x128x16_F32F16F16_SSILNSO_5MajorE0ELSQ_0ELNSO_7ScaleInE1ELSR_1EEEEEENS4_6LayoutINS5_IJNSA_ILi2EEESC_SC_EEENS5_IJSC_NSA_ILi0EEESX_EEEEENS5_IJNS4_10UnderscoreES10_S10_EEEEENS4_13SM90_TMA_LOADENS4_14ComposedLayoutINS4_7SwizzleILi3ELi4ELi3EEENS4_18smem_ptr_flag_bitsILi16EEENSU_INS5_IJNSA_ILi8EEESH_EEENS5_IJSH_SC_EEEEEEEvNS4_8identityENS4_23SM90_TMA_LOAD_MULTICASTES1D_vS1E_EENS_8epilogue10collective6detail29Sm90TmaWarpSpecializedAdapterINS1I_15DefaultEpilogueISJ_SK_SK_NS1H_6thread17LinearCombinationISJ_Li1EffLNS1M_9ScaleType4KindE0ELNS_15FloatRoundStyleE2ESJ_EENS1_15EpilogueDefaultEEEEEvvEEEEvNT_6ParamsE)
        /*0008*/ 	.word	0x000000a8


	//----- nvinfo : EIATTR_FRAME_SIZE
	.align		4
.L_15:
        /*000c*/ 	.byte	0x04, 0x11
        /*000e*/ 	.short	(.L_17 - .L_16)
	.align		4
.L_16:
        /*0010*/ 	.word	index@(_ZN7cutlass13device_kernelINS_4gemm6kernel13GemmUniversalIN4cute5tupleIJiiiiEEENS1_10collective13CollectiveMmaINS1_34MainloopSm90TmaGmmaWarpSpecializedILi7ENS5_IJNS4_1CILi4EEENSA_ILi1EEESC_EEENS1_35KernelTmaWarpSpecializedCooperativeEEENS5_IJNSA_ILi128EEESG_NSA_ILi64EEEEEENS_6half_tENS5_IJlSC_lEEESJ_SK_NS4_8TiledMMAINS4_8MMA_AtomIJNS4_4SM904GMMA26MMA_64x128x16_F32F16F16_SSILNSO_5MajorE0ELSQ_0ELNSO_7ScaleInE1ELSR_1EEEEEENS4_6LayoutINS5_IJNSA_ILi2EEESC_SC_EEENS5_IJSC_NSA_ILi0EEESX_EEEEENS5_IJNS4_10UnderscoreES10_S10_EEEEENS4_13SM90_TMA_LOADENS4_14ComposedLayoutINS4_7SwizzleILi3ELi4ELi3EEENS4_18smem_ptr_flag_bitsILi16EEENSU_INS5_IJNSA_ILi8EEESH_EEENS5_IJSH_SC_EEEEEEEvNS4_8identityENS4_23SM90_TMA_LOAD_MULTICASTES1D_vS1E_EENS_8epilogue10collective6detail29Sm90TmaWarpSpecializedAdapterINS1I_15DefaultEpilogueISJ_SK_SK_NS1H_6thread17LinearCombinationISJ_Li1EffLNS1M_9ScaleType4KindE0ELNS_15FloatRoundStyleE2ESJ_EENS1_15EpilogueDefaultEEEEEvvEEEEvNT_6ParamsE)
        /*0014*/ 	.word	0x00000000


	//----- nvinfo : EIATTR_MIN_STACK_SIZE
	.align		4
.L_17:
        /*0018*/ 	.byte	0x04, 0x12
        /*001a*/ 	.short	(.L_19 - .L_18)
	.align		4
.L_18:
        /*001c*/ 	.word	index@(_ZN7cutlass13device_kernelINS_4gemm6kernel13GemmUniversalIN4cute5tupleIJiiiiEEENS1_10collective13CollectiveMmaINS1_34MainloopSm90TmaGmmaWarpSpecializedILi7ENS5_IJNS4_1CILi4EEENSA_ILi1EEESC_EEENS1_35KernelTmaWarpSpecializedCooperativeEEENS5_IJNSA_ILi128EEESG_NSA_ILi64EEEEEENS_6half_tENS5_IJlSC_lEEESJ_SK_NS4_8TiledMMAINS4_8MMA_AtomIJNS4_4SM904GMMA26MMA_64x128x16_F32F16F16_SSILNSO_5MajorE0ELSQ_0ELNSO_7ScaleInE1ELSR_1EEEEEENS4_6LayoutINS5_IJNSA_ILi2EEESC_SC_EEENS5_IJSC_NSA_ILi0EEESX_EEEEENS5_IJNS4_10UnderscoreES10_S10_EEEEENS4_13SM90_TMA_LOADENS4_14ComposedLayoutINS4_7SwizzleILi3ELi4ELi3EEENS4_18smem_ptr_flag_bitsILi16EEENSU_INS5_IJNSA_ILi8EEESH_EEENS5_IJSH_SC_EEEEEEEvNS4_8identityENS4_23SM90_TMA_LOAD_MULTICASTES1D_vS1E_EENS_8epilogue10collective6detail29Sm90TmaWarpSpecializedAdapterINS1I_15DefaultEpilogueISJ_SK_SK_NS1H_6thread17LinearCombinationISJ_Li1EffLNS1M_9ScaleType4KindE0ELNS_15FloatRoundStyleE2ESJ_EENS1_15EpilogueDefaultEEEEEvvEEEEvNT_6ParamsE)
        /*0020*/ 	.word	0x00000000
.L_19:


//--------------------- .nv.compat                --------------------------
	.section	.nv.compat,"",@"SHT_CUDA_COMPAT_INFO"
	.align	4
        /*0000*/ 	.byte	0x02, 0x09, 0x01, 0x00, 0x02, 0x02, 0x04, 0x00, 0x02, 0x05, 0x05, 0x00, 0x03, 0x07, 0x01, 0x01
        /*0010*/ 	.byte	0x02, 0x03, 0x01, 0x00, 0x02, 0x06, 0x01, 0x00, 0x04, 0x0b, 0x08, 0x00, 0x00, 0x00, 0x00, 0x00
        /*0020*/ 	.byte	0x00, 0x00, 0x00, 0x00


//--------------------- .nv.info._ZN7cutlass13device_kernelINS_4gemm6kernel13GemmUniversalIN4cute5tupleIJiiiiEEENS1_10collective13CollectiveMmaINS1_34MainloopSm90TmaGmmaWarpSpecializedILi7ENS5_IJNS4_1CILi4EEENSA_ILi1EEESC_EEENS1_35KernelTmaWarpSpecializedCooperativeEEENS5_IJNSA_ILi128EEESG_NSA_ILi64EEEEEENS_6half_tENS5_IJlSC_lEEESJ_SK_NS4_8TiledMMAINS4_8MMA_AtomIJNS4_4SM904GMMA26MMA_64x128x16_F32F16F16_SSILNSO_5MajorE0ELSQ_0ELNSO_7ScaleInE1ELSR_1EEEEEENS4_6LayoutINS5_IJNSA_ILi2EEESC_SC_EEENS5_IJSC_NSA_ILi0EEESX_EEEEENS5_IJNS4_10UnderscoreES10_S10_EEEEENS4_13SM90_TMA_LOADENS4_14ComposedLayoutINS4_7SwizzleILi3ELi4ELi3EEENS4_18smem_ptr_flag_bitsILi16EEENSU_INS5_IJNSA_ILi8EEESH_EEENS5_IJSH_SC_EEEEEEEvNS4_8identityENS4_23SM90_TMA_LOAD_MULTICASTES1D_vS1E_EENS_8epilogue10collective6detail29Sm90TmaWarpSpecializedAdapterINS1I_15DefaultEpilogueISJ_SK_SK_NS1H_6thread17LinearCombinationISJ_Li1EffLNS1M_9ScaleType4KindE0ELNS_15FloatRoundStyleE2ESJ_EENS1_15EpilogueDefaultEEEEEvvEEEEvNT_6ParamsE --------------------------
	.section	.nv.info._ZN7cutlass13device_kernelINS_4gemm6kernel13GemmUniversalIN4cute5tupleIJiiiiEEENS1_10collective13CollectiveMmaINS1_34MainloopSm90TmaGmmaWarpSpecializedILi7ENS5_IJNS4_1CILi4EEENSA_ILi1EEESC_EEENS1_35KernelTmaWarpSpecializedCooperativeEEENS5_IJNSA_ILi128EEESG_NSA_ILi64EEEEEENS_6half_tENS5_IJlSC_lEEESJ_SK_NS4_8TiledMMAINS4_8MMA_AtomIJNS4_4SM904GMMA26MMA_64x128x16_F32F16F16_SSILNSO_5MajorE0ELSQ_0ELNSO_7ScaleInE1ELSR_1EEEEEENS4_6LayoutINS5_IJNSA_ILi2EEESC_SC_EEENS5_IJSC_NSA_ILi0EEESX_EEEEENS5_IJNS4_10UnderscoreES10_S10_EEEEENS4_13SM90_TMA_LOADENS4_14ComposedLayoutINS4_7SwizzleILi3ELi4ELi3EEENS4_18smem_ptr_flag_bitsILi16EEENSU_INS5_IJNSA_ILi8EEESH_EEENS5_IJSH_SC_EEEEEEEvNS4_8identityENS4_23SM90_TMA_LOAD_MULTICASTES1D_vS1E_EENS_8epilogue10collective6detail29Sm90TmaWarpSpecializedAdapterINS1I_15DefaultEpilogueISJ_SK_SK_NS1H_6thread17LinearCombinationISJ_Li1EffLNS1M_9ScaleType4KindE0ELNS_15FloatRoundStyleE2ESJ_EENS1_15EpilogueDefaultEEEEEvvEEEEvNT_6ParamsE,"",@"SHT_CUDA_INFO"
	.sectionflags	@""
	.align	4


	//----- nvinfo : EIATTR_CUDA_API_VERSION
	.align		4
        /*0000*/ 	.byte	0x04, 0x37
        /*0002*/ 	.short	(.L_21 - .L_20)
.L_20:
        /*0004*/ 	.word	0x00000082


	//----- nvinfo : EIATTR_KPARAM_INFO
	.align		4
.L_21:
        /*0008*/ 	.byte	0x04, 0x17
        /*000a*/ 	.short	(.L_23 - .L_22)
.L_22:
        /*000c*/ 	.word	0x00000000
        /*0010*/ 	.short	0x0000
        /*0012*/ 	.short	0x0070
        /*0014*/ 	.byte	0x00, 0xf0, 0x01, 0x10


	//----- nvinfo : EIATTR_SPARSE_MMA_MASK
	.align		4
.L_23:
        /*0018*/ 	.byte	0x03, 0x50
        /*001a*/ 	.short	0x0000


	//----- nvinfo : EIATTR_MAXREG_COUNT
	.align		4
        /*001c*/ 	.byte	0x03, 0x1b
        /*001e*/ 	.short	0x00a8


	//----- nvinfo : EIATTR_NUM_BARRIERS
	.align		4
        /*0020*/ 	.byte	0x02, 0x4c
        /*0022*/ 	.byte	0x01
	.zero		1


	//----- nvinfo : EIATTR_EXTERNS
	.align		4
        /*0024*/ 	.byte	0x04, 0x0f
        /*0026*/ 	.short	(.L_25 - .L_24)


	//   ....[0]....
	.align		4
.L_24:
        /*0028*/ 	.word	index@(__assertfail)


	//----- nvinfo : EIATTR_MERCURY_ISA_VERSION
	.align		4
.L_25:
        /*002c*/ 	.byte	0x03, 0x5f
        /*002e*/ 	.short	0x0101


	//----- nvinfo : EIATTR_INT_WARP_WIDE_INSTR_OFFSETS
	.align		4
        /*0030*/ 	.byte	0x04, 0x31
        /*0032*/ 	.short	(.L_27 - .L_26)


	//   ....[0]....
.L_26:
        /*0034*/ 	.word	0x00000540


	//   ....[1]....
        /*0038*/ 	.word	0x00000560


	//   ....[2]....
        /*003c*/ 	.word	0x00000710


	//----- nvinfo : EIATTR_COOP_GROUP_MASK_REGIDS
	.align		4
.L_27:
        /*0040*/ 	.byte	0x04, 0x29
        /*0042*/ 	.short	(.L_29 - .L_28)


	//   ....[0]....
.L_28:
        /*0044*/ 	.word	0xffffffff


	//   ....[1]....
        /*0048*/ 	.word	0xffffffff


	//   ....[2]....
        /*004c*/ 	.word	0xffffffff


	//   ....[3]....
        /*0050*/ 	.word	0xffffffff


	//   ....[4]....
        /*0054*/ 	.word	0xffffffff


	//   ....[5]....
        /*0058*/ 	.word	0xffffffff


	//----- nvinfo : EIATTR_COOP_GROUP_INSTR_OFFSETS
	.align		4
.L_29:
        /*005c*/ 	.byte	0x04, 0x28
        /*005e*/ 	.short	(.L_31 - .L_30)


	//   ....[0]....
.L_30:
        /*0060*/ 	.word	0x00000060


	//   ....[1]....
        /*0064*/ 	.word	0x00000070


	//   ....[2]....
        /*0068*/ 	.word	0x00000130


	//   ....[3]....
        /*006c*/ 	.word	0x00000360


	//   ....[4]....
        /*0070*/ 	.word	0x00000880


	//   ....[5]....
        /*0074*/ 	.word	0x00001500


	//----- nvinfo : EIATTR_REG_RECONFIG
	.align		4
.L_31:
        /*0078*/ 	.byte	0x01, 0x54
	.zero		2


	//----- nvinfo : EIATTR_SYSCALL_OFFSETS
	.align		4
        /*007c*/ 	.byte	0x04, 0x46
        /*007e*/ 	.short	(.L_33 - .L_32)


	//   ....[0]....
.L_32:
        /*0080*/ 	.word	0x000016f0


	//----- nvinfo : EIATTR_MBARRIER_INSTR_OFFSETS
	.align		4
.L_33:
        /*0084*/ 	.byte	0x04, 0x39
        /*0086*/ 	.short	(.L_35 - .L_34)


	//   ....[0]....
.L_34:
        /*0088*/ 	.word	0x00000250
        /*008c*/ 	.word	0x000000ff
        /*0090*/ 	.word	0x00000000
        /*0094*/ 	.short	0x0100
        /*0096*/ 	.byte	0x08
	.zero		1


	//   ....[1]....
        /*0098*/ 	.word	0x00000260
        /*009c*/ 	.word	0x000000ff
        /*00a0*/ 	.word	0x00000038
        /*00a4*/ 	.short	0x0100
        /*00a6*/ 	.byte	0x08
	.zero		1


	//   ....[2]....
        /*00a8*/ 	.word	0x00000270
        /*00ac*/ 	.word	0x000000ff
        /*00b0*/ 	.word	0x00000008
        /*00b4*/ 	.short	0x0100
        /*00b6*/ 	.byte	0x08
	.zero		1


	//   ....[3]....
        /*00b8*/ 	.word	0x00000280
        /*00bc*/ 	.word	0x000000ff
        /*00c0*/ 	.word	0x00000040
        /*00c4*/ 	.short	0x0100
        /*00c6*/ 	.byte	0x08
	.zero		1


	//   ....[4]....
        /*00c8*/ 	.word	0x00000290
        /*00cc*/ 	.word	0x000000ff
        /*00d0*/ 	.word	0x00000010
        /*00d4*/ 	.short	0x0100
        /*00d6*/ 	.byte	0x08
	.zero		1


	//   ....[5]....
        /*00d8*/ 	.word	0x000002a0
        /*00dc*/ 	.word	0x000000ff
        /*00e0*/ 	.word	0x00000048
        /*00e4*/ 	.short	0x0100
        /*00e6*/ 	.byte	0x08
	.zero		1


	//   ....[6]....
        /*00e8*/ 	.word	0x000002b0
        /*00ec*/ 	.word	0x000000ff
        /*00f0*/ 	.word	0x00000018
        /*00f4*/ 	.short	0x0100
        /*00f6*/ 	.byte	0x08
	.zero		1


	//   ....[7]....
        /*00f8*/ 	.word	0x000002c0
        /*00fc*/ 	.word	0x000000ff
        /*0100*/ 	.word	0x00000050
        /*0104*/ 	.short	0x0100
        /*0106*/ 	.byte	0x08
	.zero		1


	//   ....[8]....
        /*0108*/ 	.word	0x000002d0
        /*010c*/ 	.word	0x000000ff
        /*0110*/ 	.word	0x00000020
        /*0114*/ 	.short	0x0100
        /*0116*/ 	.byte	0x08
	.zero		1


	//   ....[9]....
        /*0118*/ 	.word	0x000002e0
        /*011c*/ 	.word	0x000000ff
        /*0120*/ 	.word	0x00000058
        /*0124*/ 	.short	0x0100
        /*0126*/ 	.byte	0x08
	.zero		1


	//   ....[10]....
        /*0128*/ 	.word	0x000002f0
        /*012c*/ 	.word	0x000000ff
        /*0130*/ 	.word	0x00000028
        /*0134*/ 	.short	0x0100
        /*0136*/ 	.byte	0x08
	.zero		1


	//   ....[11]....
        /*0138*/ 	.word	0x00000300
        /*013c*/ 	.word	0x000000ff
        /*0140*/ 	.word	0x00000060
        /*0144*/ 	.short	0x0100
        /*0146*/ 	.byte	0x08
	.zero		1


	//   ....[12]....
        /*0148*/ 	.word	0x00000310
        /*014c*/ 	.word	0x000000ff
        /*0150*/ 	.word	0x00000030
        /*0154*/ 	.short	0x0100
        /*0156*/ 	.byte	0x08
	.zero		1


	//   ....[13]....
        /*0158*/ 	.word	0x00000320
        /*015c*/ 	.word	0x000000ff
        /*0160*/ 	.word	0x00000068
        /*0164*/ 	.short	0x0100
        /*0166*/ 	.byte	0x08
	.zero		1


	//   ....[14]....
        /*0168*/ 	.word	0x00000790
        /*016c*/ 	.word	0x000000ff
        /*0170*/ 	.word	0x00000080
        /*0174*/ 	.short	0x0100
        /*0176*/ 	.byte	0x06
	.zero		1


	//   ....[15]....
        /*0178*/ 	.word	0x00000830
        /*017c*/ 	.word	0x000000ff
        /*0180*/ 	.word	0x00000088
        /*0184*/ 	.short	0x0100
        /*0186*/ 	.byte	0x06
	.zero		1


	//   ....[16]....
        /*0188*/ 	.word	0x000017b0
        /*018c*/ 	.word	0x00000003
        /*0190*/ 	.word	0x00000000
        /*0194*/ 	.short	0x010a
        /*0196*/ 	.byte	0x3f
	.zero		1


	//   ....[17]....
        /*0198*/ 	.word	0x00001810
        /*019c*/ 	.word	0x00000003
        /*01a0*/ 	.word	0x00000000
        /*01a4*/ 	.short	0x010a
        /*01a6*/ 	.byte	0x3f
	.zero		1


	//   ....[18]....
        /*01a8*/ 	.word	0x00001b90
        /*01ac*/ 	.word	0x00000005
        /*01b0*/ 	.word	0x00000000
        /*01b4*/ 	.short	0x010a
        /*01b6*/ 	.byte	0x3f
	.zero		1


	//   ....[19]....
        /*01b8*/ 	.word	0x00001bd0
        /*01bc*/ 	.word	0x00000005
        /*01c0*/ 	.word	0x00000000
        /*01c4*/ 	.short	0x010a
        /*01c6*/ 	.byte	0x3f
	.zero		1


	//   ....[20]....
        /*01c8*/ 	.word	0x00001e30
        /*01cc*/ 	.word	0x00000004
        /*01d0*/ 	.word	0x00000000
        /*01d4*/ 	.short	0x0101
        /*01d6*/ 	.byte	0x3f
	.zero		1


	//   ....[21]....
        /*01d8*/ 	.word	0x00002050
        /*01dc*/ 	.word	0x00000000
        /*01e0*/ 	.word	0x00000000
        /*01e4*/ 	.short	0x0101
        /*01e6*/ 	.byte	0x3f
	.zero		1


	//   ....[22]....
        /*01e8*/ 	.word	0x000071c0
        /*01ec*/ 	.word	0x00000017
        /*01f0*/ 	.word	0x00000038
        /*01f4*/ 	.short	0x010a
        /*01f6*/ 	.byte	0x3f
	.zero		1


	//   ....[23]....
        /*01f8*/ 	.word	0x000075b0
        /*01fc*/ 	.word	0x00000006
        /*0200*/ 	.word	0x00000088
        /*0204*/ 	.short	0x0101
        /*0206*/ 	.byte	0x3f
	.zero		1


	//   ....[24]....
        /*0208*/ 	.word	0x00007cb0
        /*020c*/ 	.word	0x00000007
        /*0210*/ 	.word	0x00000000
        /*0214*/ 	.short	0x010a
        /*0216*/ 	.byte	0x3f
	.zero		1


	//   ....[25]....
        /*0218*/ 	.word	0x00007d30
        /*021c*/ 	.word	0x00000006
        /*0220*/ 	.word	0x00000000
        /*0224*/ 	.short	0x010a
        /*0226*/ 	.byte	0x3f
	.zero		1


	//   ....[26]....
        /*0228*/ 	.word	0x00007dc0
        /*022c*/ 	.word	0x00000007
        /*0230*/ 	.word	0x00000000
        /*0234*/ 	.short	0x010a
        /*0236*/ 	.byte	0x3f
	.zero		1


	//   ....[27]....
        /*0238*/ 	.word	0x00007e50
        /*023c*/ 	.word	0x00000006
        /*0240*/ 	.word	0x00000000
        /*0244*/ 	.short	0x010a
        /*0246*/ 	.byte	0x3f
	.zero		1


	//   ....[28]....
        /*0248*/ 	.word	0x00007ee0
        /*024c*/ 	.word	0x00000007
        /*0250*/ 	.word	0x00000000
        /*0254*/ 	.short	0x010a
        /*0256*/ 	.byte	0x3f
	.zero		1


	//   ....[29]....
        /*0258*/ 	.word	0x00007f70
        /*025c*/ 	.word	0x00000006
        /*0260*/ 	.word	0x00000000
        /*0264*/ 	.short	0x010a
        /*0266*/ 	.byte	0x3f
	.zero		1


	//   ....[30]....
        /*0268*/ 	.word	0x00008000
        /*026c*/ 	.word	0x00000005
        /*0270*/ 	.word	0x00000000
        /*0274*/ 	.short	0x010a
        /*0276*/ 	.byte	0x3f
	.zero		1


	//   ....[31]....
        /*0278*/ 	.word	0x00008060
        /*027c*/ 	.word	0x00000003
        /*0280*/ 	.word	0x00000000
        /*0284*/ 	.short	0x010a
        /*0286*/ 	.byte	0x3f
	.zero		1


	//   ....[32]....
        /*0288*/ 	.word	0x000080b0
        /*028c*/ 	.word	0x00000005
        /*0290*/ 	.word	0x00000000
        /*0294*/ 	.short	0x010a
        /*0296*/ 	.byte	0x3f
	.zero		1


	//   ....[33]....
        /*0298*/ 	.word	0x00008180
        /*029c*/ 	.word	0x00000017
        /*02a0*/ 	.word	0x00000038
        /*02a4*/ 	.short	0x010a
        /*02a6*/ 	.byte	0x3f
	.zero		1


	//   ....[34]....
        /*02a8*/ 	.word	0x00008250
        /*02ac*/ 	.word	0x00000007
        /*02b0*/ 	.word	0x00000000
        /*02b4*/ 	.short	0x010a
        /*02b6*/ 	.byte	0x3f
	.zero		1


	//   ....[35]....
        /*02b8*/ 	.word	0x000082a0
        /*02bc*/ 	.word	0x00000006
        /*02c0*/ 	.word	0x00000000
        /*02c4*/ 	.short	0x010a
        /*02c6*/ 	.byte	0x3f
	.zero		1


	//   ....[36]....
        /*02c8*/ 	.word	0x000082f0
        /*02cc*/ 	.word	0x00000007
        /*02d0*/ 	.word	0x00000000
        /*02d4*/ 	.short	0x010a
        /*02d6*/ 	.byte	0x3f
	.zero		1


	//   ....[37]....
        /*02d8*/ 	.word	0x00008340
        /*02dc*/ 	.word	0x00000006
        /*02e0*/ 	.word	0x00000000
        /*02e4*/ 	.short	0x010a
        /*02e6*/ 	.byte	0x3f
	.zero		1


	//   ....[38]....
        /*02e8*/ 	.word	0x00008390
        /*02ec*/ 	.word	0x00000007
        /*02f0*/ 	.word	0x00000000
        /*02f4*/ 	.short	0x010a
        /*02f6*/ 	.byte	0x3f
	.zero		1


	//   ....[39]....
        /*02f8*/ 	.word	0x000083e0
        /*02fc*/ 	.word	0x00000006
        /*0300*/ 	.word	0x00000000
        /*0304*/ 	.short	0x010a
        /*0306*/ 	.byte	0x3f
	.zero		1


	//----- nvinfo : EIATTR_NUM_MBARRIERS
	.align		4
.L_35:
        /*0308*/ 	.byte	0x03, 0x38
        /*030a*/ 	.short	0x0010


	//----- nvinfo : EIATTR_EXIT_INSTR_OFFSETS
	.align		4
        /*030c*/ 	.byte	0x04, 0x1c
        /*030e*/ 	.short	(.L_37 - .L_36)


	//   ....[0]....
.L_36:
        /*0310*/ 	.word	0x00000a50


	//   ....[1]....
        /*0314*/ 	.word	0x00001260


	//   ....[2]....
        /*0318*/ 	.word	0x00006940


	//   ....[3]....
        /*031c*/ 	.word	0x00006ea0


	//   ....[4]....
        /*0320*/ 	.word	0x00008050


	//----- nvinfo : EIATTR_MAX_THREADS
	.align		4
.L_37:
        /*0324*/ 	.byte	0x04, 0x05
        /*0326*/ 	.short	(.L_39 - .L_38)
.L_38:
        /*0328*/ 	.word	0x00000180
        /*032c*/ 	.word	0x00000001
        /*0330*/ 	.word	0x00000001


	//----- nvinfo : EIATTR_CRS_STACK_SIZE
	.align		4
.L_39:
        /*0334*/ 	.byte	0x04, 0x1e
        /*0336*/ 	.short	(.L_41 - .L_40)
.L_40:
        /*0338*/ 	.word	0x00000000


	//----- nvinfo : EIATTR_CBANK_PARAM_SIZE
	.align		4
.L_41:
        /*033c*/ 	.byte	0x03, 0x19
        /*033e*/ 	.short	0x0470


	//----- nvinfo : EIATTR_PARAM_CBANK
	.align		4
        /*0340*/ 	.byte	0x04, 0x0a
        /*0342*/ 	.short	(.L_43 - .L_42)
	.align		4
.L_42:
        /*0344*/ 	.word	index@(.nv.constant0._ZN7cutlass13device_kernelINS_4gemm6kernel13GemmUniversalIN4cute5tupleIJiiiiEEENS1_10collective13CollectiveMmaINS1_34MainloopSm90TmaGmmaWarpSpecializedILi7ENS5_IJNS4_1CILi4EEENSA_ILi1EEESC_EEENS1_35KernelTmaWarpSpecializedCooperativeEEENS5_IJNSA_ILi128EEESG_NSA_ILi64EEEEEENS_6half_tENS5_IJlSC_lEEESJ_SK_NS4_8TiledMMAINS4_8MMA_AtomIJNS4_4SM904GMMA26MMA_64x128x16_F32F16F16_SSILNSO_5MajorE0ELSQ_0ELNSO_7ScaleInE1ELSR_1EEEEEENS4_6LayoutINS5_IJNSA_ILi2EEESC_SC_EEENS5_IJSC_NSA_ILi0EEESX_EEEEENS5_IJNS4_10UnderscoreES10_S10_EEEEENS4_13SM90_TMA_LOADENS4_14ComposedLayoutINS4_7SwizzleILi3ELi4ELi3EEENS4_18smem_ptr_flag_bitsILi16EEENSU_INS5_IJNSA_ILi8EEESH_EEENS5_IJSH_SC_EEEEEEEvNS4_8identityENS4_23SM90_TMA_LOAD_MULTICASTES1D_vS1E_EENS_8epilogue10collective6detail29Sm90TmaWarpSpecializedAdapterINS1I_15DefaultEpilogueISJ_SK_SK_NS1H_6thread17LinearCombinationISJ_Li1EffLNS1M_9ScaleType4KindE0ELNS_15FloatRoundStyleE2ESJ_EENS1_15EpilogueDefaultEEEEEvvEEEEvNT_6ParamsE)
        /*0348*/ 	.short	0x0210
        /*034a*/ 	.short	0x0470


	//----- nvinfo : EIATTR_SW_WAR
	.align		4
.L_43:
        /*034c*/ 	.byte	0x04, 0x36
        /*034e*/ 	.short	(.L_45 - .L_44)
.L_44:
        /*0350*/ 	.word	0x00000008
.L_45:


//--------------------- .nv.callgraph             --------------------------
	.section	.nv.callgraph,"",@"SHT_CUDA_CALLGRAPH"
	.align	4
	.sectionentsize	8
	.align		4
        /*0000*/ 	.word	0x00000000
	.align		4
        /*0004*/ 	.word	0xffffffff
	.align		4
        /*0008*/ 	.word	index@(_ZN7cutlass13device_kernelINS_4gemm6kernel13GemmUniversalIN4cute5tupleIJiiiiEEENS1_10collective13CollectiveMmaINS1_34MainloopSm90TmaGmmaWarpSpecializedILi7ENS5_IJNS4_1CILi4EEENSA_ILi1EEESC_EEENS1_35KernelTmaWarpSpecializedCooperativeEEENS5_IJNSA_ILi128EEESG_NSA_ILi64EEEEEENS_6half_tENS5_IJlSC_lEEESJ_SK_NS4_8TiledMMAINS4_8MMA_AtomIJNS4_4SM904GMMA26MMA_64x128x16_F32F16F16_SSILNSO_5MajorE0ELSQ_0ELNSO_7ScaleInE1ELSR_1EEEEEENS4_6LayoutINS5_IJNSA_ILi2EEESC_SC_EEENS5_IJSC_NSA_ILi0EEESX_EEEEENS5_IJNS4_10UnderscoreES10_S10_EEEEENS4_13SM90_TMA_LOADENS4_14ComposedLayoutINS4_7SwizzleILi3ELi4ELi3EEENS4_18smem_ptr_flag_bitsILi16EEENSU_INS5_IJNSA_ILi8EEESH_EEENS5_IJSH_SC_EEEEEEEvNS4_8identityENS4_23SM90_TMA_LOAD_MULTICASTES1D_vS1E_EENS_8epilogue10collective6detail29Sm90TmaWarpSpecializedAdapterINS1I_15DefaultEpilogueISJ_SK_SK_NS1H_6thread17LinearCombinationISJ_Li1EffLNS1M_9ScaleType4KindE0ELNS_15FloatRoundStyleE2ESJ_EENS1_15EpilogueDefaultEEEEEvvEEEEvNT_6ParamsE)
	.align		4
        /*000c*/ 	.word	index@(__assertfail)
	.align		4
        /*0010*/ 	.word	0x00000000
	.align		4
        /*0014*/ 	.word	0xfffffffe
	.align		4
        /*0018*/ 	.word	0x00000000
	.align		4
        /*001c*/ 	.word	0xfffffffd
	.align		4
        /*0020*/ 	.word	0x00000000
	.align		4
        /*0024*/ 	.word	0xfffffffc


//--------------------- .nv.constant4             --------------------------
	.section	.nv.constant4,"a",@progbits
	.align	8
	.align		8
.nv.constant4:
        /*0000*/ 	.dword	__assertfail
	.align		8
        /*0008*/ 	.dword	__unnamed_1
	.align		8
        /*0010*/ 	.dword	_ZN40_INTERNAL_fa1aecf7_4_k_cu_b1444248_219564cuda3std3__45__cpo5beginE
	.align		8
        /*0018*/ 	.dword	_ZN40_INTERNAL_fa1aecf7_4_k_cu_b1444248_219564cuda3std3__45__cpo3endE
	.align		8
        /*0020*/ 	.dword	_ZN40_INTERNAL_fa1aecf7_4_k_cu_b1444248_219564cuda3std3__45__cpo6cbeginE
	.align		8
        /*0028*/ 	.dword	_ZN40_INTERNAL_fa1aecf7_4_k_cu_b1444248_219564cuda3std3__45__cpo4cendE
	.align		8
        /*0030*/ 	.dword	_ZN40_INTERNAL_fa1aecf7_4_k_cu_b1444248_219564cuda3std3__442_GLOBAL__N__fa1aecf7_4_k_cu_b1444248_219566ignoreE
	.align		8
        /*0038*/ 	.dword	_ZN40_INTERNAL_fa1aecf7_4_k_cu_b1444248_219564cuda3std3__419piecewise_constructE
	.align		8
        /*0040*/ 	.dword	_ZN40_INTERNAL_fa1aecf7_4_k_cu_b1444248_219564cuda3std3__48in_placeE
	.align		8
        /*0048*/ 	.dword	_ZN40_INTERNAL_fa1aecf7_4_k_cu_b1444248_219564cuda3std6ranges3__45__cpo4swapE
	.align		8
        /*0050*/ 	.dword	_ZN40_INTERNAL_fa1aecf7_4_k_cu_b1444248_219564cuda3std6ranges3__45__cpo9iter_moveE
	.align		8
        /*0058*/ 	.dword	_ZN40_INTERNAL_fa1aecf7_4_k_cu_b1444248_219564cute7productE
	.align		8
        /*0060*/ 	.dword	_ZN40_INTERNAL_fa1aecf7_4_k_cu_b1444248_219564cute1_E
	.align		8
        /*0068*/ 	.dword	$str$22
	.align		8
        /*0070*/ 	.dword	$str$23


//--------------------- .text._ZN7cutlass13device_kernelINS_4gemm6kernel13GemmUniversalIN4cute5tupleIJiiiiEEENS1_10collective13CollectiveMmaINS1_34MainloopSm90TmaGmmaWarpSpecializedILi7ENS5_IJNS4_1CILi4EEENSA_ILi1EEESC_EEENS1_35KernelTmaWarpSpecializedCooperativeEEENS5_IJNSA_ILi128EEESG_NSA_ILi64EEEEEENS_6half_tENS5_IJlSC_lEEESJ_SK_NS4_8TiledMMAINS4_8MMA_AtomIJNS4_4SM904GMMA26MMA_64x128x16_F32F16F16_SSILNSO_5MajorE0ELSQ_0ELNSO_7ScaleInE1ELSR_1EEEEEENS4_6LayoutINS5_IJNSA_ILi2EEESC_SC_EEENS5_IJSC_NSA_ILi0EEESX_EEEEENS5_IJNS4_10UnderscoreES10_S10_EEEEENS4_13SM90_TMA_LOADENS4_14ComposedLayoutINS4_7SwizzleILi3ELi4ELi3EEENS4_18smem_ptr_flag_bitsILi16EEENSU_INS5_IJNSA_ILi8EEESH_EEENS5_IJSH_SC_EEEEEEEvNS4_8identityENS4_23SM90_TMA_LOAD_MULTICASTES1D_vS1E_EENS_8epilogue10collective6detail29Sm90TmaWarpSpecializedAdapterINS1I_15DefaultEpilogueISJ_SK_SK_NS1H_6thread17LinearCombinationISJ_Li1EffLNS1M_9ScaleType4KindE0ELNS_15FloatRoundStyleE2ESJ_EENS1_15EpilogueDefaultEEEEEvvEEEEvNT_6ParamsE --------------------------
	.section	.text._ZN7cutlass13device_kernelINS_4gemm6kernel13GemmUniversalIN4cute5tupleIJiiiiEEENS1_10collective13CollectiveMmaINS1_34MainloopSm90TmaGmmaWarpSpecializedILi7ENS5_IJNS4_1CILi4EEENSA_ILi1EEESC_EEENS1_35KernelTmaWarpSpecializedCooperativeEEENS5_IJNSA_ILi128EEESG_NSA_ILi64EEEEEENS_6half_tENS5_IJlSC_lEEESJ_SK_NS4_8TiledMMAINS4_8MMA_AtomIJNS4_4SM904GMMA26MMA_64x128x16_F32F16F16_SSILNSO_5MajorE0ELSQ_0ELNSO_7ScaleInE1ELSR_1EEEEEENS4_6LayoutINS5_IJNSA_ILi2EEESC_SC_EEENS5_IJSC_NSA_ILi0EEESX_EEEEENS5_IJNS4_10UnderscoreES10_S10_EEEEENS4_13SM90_TMA_LOADENS4_14ComposedLayoutINS4_7SwizzleILi3ELi4ELi3EEENS4_18smem_ptr_flag_bitsILi16EEENSU_INS5_IJNSA_ILi8EEESH_EEENS5_IJSH_SC_EEEEEEEvNS4_8identityENS4_23SM90_TMA_LOAD_MULTICASTES1D_vS1E_EENS_8epilogue10collective6detail29Sm90TmaWarpSpecializedAdapterINS1I_15DefaultEpilogueISJ_SK_SK_NS1H_6thread17LinearCombinationISJ_Li1EffLNS1M_9ScaleType4KindE0ELNS_15FloatRoundStyleE2ESJ_EENS1_15EpilogueDefaultEEEEEvvEEEEvNT_6ParamsE,"ax",@progbits
	.align	128
.text._ZN7cutlass13device_kernelINS_4gemm6kernel13GemmUniversalIN4cute5tupleIJiiiiEEENS1_10collective13CollectiveMmaINS1_34MainloopSm90TmaGmmaWarpSpecializedILi7ENS5_IJNS4_1CILi4EEENSA_ILi1EEESC_EEENS1_35KernelTmaWarpSpecializedCooperativeEEENS5_IJNSA_ILi128EEESG_NSA_ILi64EEEEEENS_6half_tENS5_IJlSC_lEEESJ_SK_NS4_8TiledMMAINS4_8MMA_AtomIJNS4_4SM904GMMA26MMA_64x128x16_F32F16F16_SSILNSO_5MajorE0ELSQ_0ELNSO_7ScaleInE1ELSR_1EEEEEENS4_6LayoutINS5_IJNSA_ILi2EEESC_SC_EEENS5_IJSC_NSA_ILi0EEESX_EEEEENS5_IJNS4_10UnderscoreES10_S10_EEEEENS4_13SM90_TMA_LOADENS4_14ComposedLayoutINS4_7SwizzleILi3ELi4ELi3EEENS4_18smem_ptr_flag_bitsILi16EEENSU_INS5_IJNSA_ILi8EEESH_EEENS5_IJSH_SC_EEEEEEEvNS4_8identityENS4_23SM90_TMA_LOAD_MULTICASTES1D_vS1E_EENS_8epilogue10collective6detail29Sm90TmaWarpSpecializedAdapterINS1I_15DefaultEpilogueISJ_SK_SK_NS1H_6thread17LinearCombinationISJ_Li1EffLNS1M_9ScaleType4KindE0ELNS_15FloatRoundStyleE2ESJ_EENS1_15EpilogueDefaultEEEEEvvEEEEvNT_6ParamsE:
        .type           _ZN7cutlass13device_kernelINS_4gemm6kernel13GemmUniversalIN4cute5tupleIJiiiiEEENS1_10collective13CollectiveMmaINS1_34MainloopSm90TmaGmmaWarpSpecializedILi7ENS5_IJNS4_1CILi4EEENSA_ILi1EEESC_EEENS1_35KernelTmaWarpSpecializedCooperativeEEENS5_IJNSA_ILi128EEESG_NSA_ILi64EEEEEENS_6half_tENS5_IJlSC_lEEESJ_SK_NS4_8TiledMMAINS4_8MMA_AtomIJNS4_4SM904GMMA26MMA_64x128x16_F32F16F16_SSILNSO_5MajorE0ELSQ_0ELNSO_7ScaleInE1ELSR_1EEEEEENS4_6LayoutINS5_IJNSA_ILi2EEESC_SC_EEENS5_IJSC_NSA_ILi0EEESX_EEEEENS5_IJNS4_10UnderscoreES10_S10_EEEEENS4_13SM90_TMA_LOADENS4_14ComposedLayoutINS4_7SwizzleILi3ELi4ELi3EEENS4_18smem_ptr_flag_bitsILi16EEENSU_INS5_IJNSA_ILi8EEESH_EEENS5_IJSH_SC_EEEEEEEvNS4_8identityENS4_23SM90_TMA_LOAD_MULTICASTES1D_vS1E_EENS_8epilogue10collective6detail29Sm90TmaWarpSpecializedAdapterINS1I_15DefaultEpilogueISJ_SK_SK_NS1H_6thread17LinearCombinationISJ_Li1EffLNS1M_9ScaleType4KindE0ELNS_15FloatRoundStyleE2ESJ_EENS1_15EpilogueDefaultEEEEEvvEEEEvNT_6ParamsE,@function
        .size           _ZN7cutlass13device_kernelINS_4gemm6kernel13GemmUniversalIN4cute5tupleIJiiiiEEENS1_10collective13CollectiveMmaINS1_34MainloopSm90TmaGmmaWarpSpecializedILi7ENS5_IJNS4_1CILi4EEENSA_ILi1EEESC_EEENS1_35KernelTmaWarpSpecializedCooperativeEEENS5_IJNSA_ILi128EEESG_NSA_ILi64EEEEEENS_6half_tENS5_IJlSC_lEEESJ_SK_NS4_8TiledMMAINS4_8MMA_AtomIJNS4_4SM904GMMA26MMA_64x128x16_F32F16F16_SSILNSO_5MajorE0ELSQ_0ELNSO_7ScaleInE1ELSR_1EEEEEENS4_6LayoutINS5_IJNSA_ILi2EEESC_SC_EEENS5_IJSC_NSA_ILi0EEESX_EEEEENS5_IJNS4_10UnderscoreES10_S10_EEEEENS4_13SM90_TMA_LOADENS4_14ComposedLayoutINS4_7SwizzleILi3ELi4ELi3EEENS4_18smem_ptr_flag_bitsILi16EEENSU_INS5_IJNSA_ILi8EEESH_EEENS5_IJSH_SC_EEEEEEEvNS4_8identityENS4_23SM90_TMA_LOAD_MULTICASTES1D_vS1E_EENS_8epilogue10collective6detail29Sm90TmaWarpSpecializedAdapterINS1I_15DefaultEpilogueISJ_SK_SK_NS1H_6thread17LinearCombinationISJ_Li1EffLNS1M_9ScaleType4KindE0ELNS_15FloatRoundStyleE2ESJ_EENS1_15EpilogueDefaultEEEEEvvEEEEvNT_6ParamsE,(.L_x_205 - _ZN7cutlass13device_kernelINS_4gemm6kernel13GemmUniversalIN4cute5tupleIJiiiiEEENS1_10collective13CollectiveMmaINS1_34MainloopSm90TmaGmmaWarpSpecializedILi7ENS5_IJNS4_1CILi4EEENSA_ILi1EEESC_EEENS1_35KernelTmaWarpSpecializedCooperativeEEENS5_IJNSA_ILi128EEESG_NSA_ILi64EEEEEENS_6half_tENS5_IJlSC_lEEESJ_SK_NS4_8TiledMMAINS4_8MMA_AtomIJNS4_4SM904GMMA26MMA_64x128x16_F32F16F16_SSILNSO_5MajorE0ELSQ_0ELNSO_7ScaleInE1ELSR_1EEEEEENS4_6LayoutINS5_IJNSA_ILi2EEESC_SC_EEENS5_IJSC_NSA_ILi0EEESX_EEEEENS5_IJNS4_10UnderscoreES10_S10_EEEEENS4_13SM90_TMA_LOADENS4_14ComposedLayoutINS4_7SwizzleILi3ELi4ELi3EEENS4_18smem_ptr_flag_bitsILi16EEENSU_INS5_IJNSA_ILi8EEESH_EEENS5_IJSH_SC_EEEEEEEvNS4_8identityENS4_23SM90_TMA_LOAD_MULTICASTES1D_vS1E_EENS_8epilogue10collective6detail29Sm90TmaWarpSpecializedAdapterINS1I_15DefaultEpilogueISJ_SK_SK_NS1H_6thread17LinearCombinationISJ_Li1EffLNS1M_9ScaleType4KindE0ELNS_15FloatRoundStyleE2ESJ_EENS1_15EpilogueDefaultEEEEEvvEEEEvNT_6ParamsE)
        .other          _ZN7cutlass13device_kernelINS_4gemm6kernel13GemmUniversalIN4cute5tupleIJiiiiEEENS1_10collective13CollectiveMmaINS1_34MainloopSm90TmaGmmaWarpSpecializedILi7ENS5_IJNS4_1CILi4EEENSA_ILi1EEESC_EEENS1_35KernelTmaWarpSpecializedCooperativeEEENS5_IJNSA_ILi128EEESG_NSA_ILi64EEEEEENS_6half_tENS5_IJlSC_lEEESJ_SK_NS4_8TiledMMAINS4_8MMA_AtomIJNS4_4SM904GMMA26MMA_64x128x16_F32F16F16_SSILNSO_5MajorE0ELSQ_0ELNSO_7ScaleInE1ELSR_1EEEEEENS4_6LayoutINS5_IJNSA_ILi2EEESC_SC_EEENS5_IJSC_NSA_ILi0EEESX_EEEEENS5_IJNS4_10UnderscoreES10_S10_EEEEENS4_13SM90_TMA_LOADENS4_14ComposedLayoutINS4_7SwizzleILi3ELi4ELi3EEENS4_18smem_ptr_flag_bitsILi16EEENSU_INS5_IJNSA_ILi8EEESH_EEENS5_IJSH_SC_EEEEEEEvNS4_8identityENS4_23SM90_TMA_LOAD_MULTICASTES1D_vS1E_EENS_8epilogue10collective6detail29Sm90TmaWarpSpecializedAdapterINS1I_15DefaultEpilogueISJ_SK_SK_NS1H_6thread17LinearCombinationISJ_Li1EffLNS1M_9ScaleType4KindE0ELNS_15FloatRoundStyleE2ESJ_EENS1_15EpilogueDefaultEEEEEvvEEEEvNT_6ParamsE,@"STO_CUDA_ENTRY STV_DEFAULT"
_ZN7cutlass13device_kernelINS_4gemm6kernel13GemmUniversalIN4cute5tupleIJiiiiEEENS1_10collective13CollectiveMmaINS1_34MainloopSm90TmaGmmaWarpSpecializedILi7ENS5_IJNS4_1CILi4EEENSA_ILi1EEESC_EEENS1_35KernelTmaWarpSpecializedCooperativeEEENS5_IJNSA_ILi128EEESG_NSA_ILi64EEEEEENS_6half_tENS5_IJlSC_lEEESJ_SK_NS4_8TiledMMAINS4_8MMA_AtomIJNS4_4SM904GMMA26MMA_64x128x16_F32F16F16_SSILNSO_5MajorE0ELSQ_0ELNSO_7ScaleInE1ELSR_1EEEEEENS4_6LayoutINS5_IJNSA_ILi2EEESC_SC_EEENS5_IJSC_NSA_ILi0EEESX_EEEEENS5_IJNS4_10UnderscoreES10_S10_EEEEENS4_13SM90_TMA_LOADENS4_14ComposedLayoutINS4_7SwizzleILi3ELi4ELi3EEENS4_18smem_ptr_flag_bitsILi16EEENSU_INS5_IJNSA_ILi8EEESH_EEENS5_IJSH_SC_EEEEEEEvNS4_8identityENS4_23SM90_TMA_LOAD_MULTICASTES1D_vS1E_EENS_8epilogue10collective6detail29Sm90TmaWarpSpecializedAdapterINS1I_15DefaultEpilogueISJ_SK_SK_NS1H_6thread17LinearCombinationISJ_Li1EffLNS1M_9ScaleType4KindE0ELNS_15FloatRoundStyleE2ESJ_EENS1_15EpilogueDefaultEEEEEvvEEEEvNT_6ParamsE:
[----:B------:R-:W0:Y:S01]  /*0000*/  LDC R1, c[0x0][0x28] ;  /* 0x00000a00ff017b82 */ /* 0x000e220000000800 */
[----:B------:R-:W1:Y:S01]  /*0010*/  S2R R95, SR_TID.X ;  /* 0x00000000005f7919 */ /* 0x000e620000002100 */
[----:B------:R-:W-:Y:S01]  /*0020*/  ELECT P0, URZ, PT ;  /* 0x00000000003f782f */ /* 0x000fe20003800000 */
[----:B------:R-:W-:Y:S01]  /*0030*/  BSSY B0, `(.L_x_0) ;  /* 0x000000f000007945 */ /* 0x000fe20003800000 */
[--C-:B-1----:R-:W-:Y:S02]  /*0040*/  SHF.R.U32.HI R0, RZ, 0x5, R95.reuse ;  /* 0x00000005ff007819 */ /* 0x102fe4000001165f */
[----:B------:R-:W-:-:S03]  /*0050*/  SHF.R.U32.HI R7, RZ, 0x7, R95 ;  /* 0x00000007ff077819 */ /* 0x000fc6000001165f */
[----:B------:R-:W1:Y:S04]  /*0060*/  SHFL.IDX PT, R3, R0, RZ, 0x1f ;  /* 0x00001fff00037589 */ /* 0x000e6800000e0000 */
[----:B------:R2:W3:Y:S01]  /*0070*/  SHFL.IDX PT, R2, R7, RZ, 0x1f ;  /* 0x00001fff07027589 */ /* 0x0004e200000e0000 */
[----:B-1----:R-:W-:-:S13]  /*0080*/  ISETP.NE.OR P0, PT, R3, RZ, !P0 ;  /* 0x000000ff0300720c */ /* 0x002fda0004705670 */
[----:B0-23--:R-:W-:Y:S05]  /*0090*/  @P0 BRA `(.L_x_1) ;  /* 0x0000000000200947 */ /* 0x00dfea0003800000 */
[----:B------:R-:W-:Y:S02]  /*00a0*/  ULDC.64 UR4, c[0x0][0x198] ;  /* 0x0000660000047ab9 */ /* 0x000fe40000000a00 */
[----:B------:R-:W-:Y:S02]  /*00b0*/  UIADD3 UR6, UP0, UR4, 0xf0, URZ ;  /* 0x000000f004067890 */ /* 0x000fe4000ff1e03f */
[----:B------:R-:W-:Y:S02]  /*00c0*/  UIADD3 UR4, UP1, UR4, 0x1f0, URZ ;  /* 0x000001f004047890 */ /* 0x000fe4000ff3e03f */
[----:B------:R-:W-:Y:S02]  /*00d0*/  UIADD3.X UR7, URZ, UR5, URZ, UP0, !UPT ;  /* 0x000000053f077290 */ /* 0x000fe400087fe43f */
[----:B------:R-:W-:-:S07]  /*00e0*/  UIADD3.X UR5, URZ, UR5, URZ, UP1, !UPT ;  /* 0x000000053f057290 */ /* 0x000fce0008ffe43f */
[----:B------:R0:W-:Y:S02]  /*00f0*/  UTMACCTL.PF [UR6] ;  /* 0x00000000060079b9 */ /* 0x0001e40008040000 */
[----:B------:R0:W-:Y:S02]  /*0100*/  UTMACCTL.PF [UR4] ;  /* 0x00000000040079b9 */ /* 0x0001e40008040000 */
[----:B0-----:R-:W-:Y:S01]  /*0110*/  NOP ;  /* 0x0000000000007918 */ /* 0x001fe20000000000 */
.L_x_1:
[----:B------:R-:W-:Y:S05]  /*0120*/  BSYNC B0 ;  /* 0x0000000000007941 */ /* 0x000fea0003800000 */
.L_x_0:
[----:B------:R-:W0:Y:S01]  /*0130*/  SHFL.IDX PT, R5, R0, RZ, 0x1f ;  /* 0x00001fff00057589 */ /* 0x000e2200000e0000 */
[----:B------:R-:W-:-:S04]  /*0140*/  SHF.R.S32.HI R4, RZ, 0x1f, R95 ;  /* 0x0000001fff047819 */ /* 0x000fc8000001145f */
[----:B------:R-:W-:Y:S02]  /*0150*/  LEA.HI R4, R4, R95, RZ, 0x7 ;  /* 0x0000005f04047211 */ /* 0x000fe400078f38ff */
[----:B0-----:R-:W-:-:S13]  /*0160*/  ISETP.NE.AND P0, PT, R5, RZ, PT ;  /* 0x000000ff0500720c */ /* 0x001fda0003f05270 */
[----:B------:R-:W-:Y:S05]  /*0170*/  @P0 BRA `(.L_x_2) ;  /* 0x0000000000700947 */ /* 0x000fea0003800000 */
[----:B------:R-:W0:Y:S01]  /*0180*/  S2UR UR8, SR_CgaCtaId ;  /* 0x00000000000879c3 */ /* 0x000e220000008800 */
[----:B------:R-:W-:Y:S01]  /*0190*/  UMOV UR4, 0x400 ;  /* 0x0000040000047882 */ /* 0x000fe20000000000 */
[----:B------:R-:W-:Y:S01]  /*01a0*/  UMOV UR5, 0x1 ;  /* 0x0000000100057882 */ /* 0x000fe20000000000 */
[----:B------:R-:W-:Y:S01]  /*01b0*/  UMOV UR6, 0x8 ;  /* 0x0000000800067882 */ /* 0x000fe20000000000 */
[----:B------:R-:W-:Y:S01]  /*01c0*/  ELECT P0, URZ, PT ;  /* 0x00000000003f782f */ /* 0x000fe20003800000 */
[----:B------:R-:W-:-:S04]  /*01d0*/  UIADD3 UR6, -UR6, 0x100000, URZ ;  /* 0x0010000006067890 */ /* 0x000fc8000fffe13f */
[----:B------:R-:W-:Y:S02]  /*01e0*/  USHF.L.U32 UR7, UR6, 0xb, URZ ;  /* 0x0000000b06077899 */ /* 0x000fe4000800063f */
[----:B------:R-:W-:Y:S02]  /*01f0*/  USHF.L.U32 UR6, UR6, 0x1, URZ ;  /* 0x0000000106067899 */ /* 0x000fe4000800063f */
[----:B0-----:R-:W-:Y:S02]  /*0200*/  ULEA UR8, UR8, UR4, 0x18 ;  /* 0x0000000408087291 */ /* 0x001fe4000f8ec03f */
[----:B------:R-:W-:-:S04]  /*0210*/  UIADD3 UR4, -UR5, 0x100000, URZ ;  /* 0x0010000005047890 */ /* 0x000fc8000fffe13f */
[----:B------:R-:W-:Y:S02]  /*0220*/  USHF.L.U32 UR5, UR4, 0xb, URZ ;  /* 0x0000000b04057899 */ /* 0x000fe4000800063f */
[----:B------:R-:W-:Y:S01]  /*0230*/  USHF.L.U32 UR4, UR4, 0x1, URZ ;  /* 0x0000000104047899 */ /* 0x000fe2000800063f */
[----:B------:R-:W0:Y:S11]  /*0240*/  FENCE.VIEW.ASYNC.S ;  /* 0x00000000000073c6 */ /* 0x000e360000000000 */
[----:B0-----:R0:W1:Y:S01]  /*0250*/  SYNCS.EXCH.64 URZ, [UR8], UR4 ;  /* 0x00000004083f75b2 */ /* 0x0010620008000100 */
[----:B------:R0:W2:Y:S01]  /*0260*/  SYNCS.EXCH.64 URZ, [UR8+0x38], UR6 ;  /* 0x00003806083f75b2 */ /* 0x0000a20008000100 */
[----:B------:R0:W3:Y:S01]  /*0270*/  SYNCS.EXCH.64 URZ, [UR8+0x8], UR4 ;  /* 0x00000804083f75b2 */ /* 0x0000e20008000100 */
[----:B------:R0:W4:Y:S01]  /*0280*/  SYNCS.EXCH.64 URZ, [UR8+0x40], UR6 ;  /* 0x00004006083f75b2 */ /* 0x0001220008000100 */
[----:B------:R0:W0:Y:S01]  /*0290*/  SYNCS.EXCH.64 URZ, [UR8+0x10], UR4 ;  /* 0x00001004083f75b2 */ /* 0x0000220008000100 */
        /* <DEDUP_REMOVED lines=9> */
[----:B------:R-:W-:Y:S01]  /*0330*/  NOP ;  /* 0x0000000000007918 */ /* 0x000fe20000000000 */
.L_x_2:
[----:B0-----:R-:W0:Y:S01]  /*0340*/  S2UR UR8, SR_CTAID.X ;  /* 0x00000000000879c3 */ /* 0x001e220000002500 */
[----:B------:R-:W-:Y:S01]  /*0350*/  LOP3.LUT R4, R4, 0xffffff80, RZ, 0xc0, !PT ;  /* 0xffffff8004047812 */ /* 0x000fe200078ec0ff */
[----:B------:R-:W5:Y:S01]  /*0360*/  SHFL.IDX PT, R0, R0, RZ, 0x1f ;  /* 0x00001fff00007589 */ /* 0x000f6200000e0000 */
[----:B------:R-:W-:Y:S01]  /*0370*/  SHF.R.S32.HI R10, RZ, 0x1f, R5 ;  /* 0x0000001fff0a7819 */ /* 0x000fe20000011405 */
[----:B------:R-:W-:Y:S01]  /*0380*/  ULDC UR4, c[0x0][0x150] ;  /* 0x0000540000047ab9 */ /* 0x000fe20000000800 */
[----:B------:R-:W-:Y:S01]  /*0390*/  ELECT P0, URZ, PT ;  /* 0x00000000003f782f */ /* 0x000fe20003800000 */
[----:B------:R-:W-:Y:S01]  /*03a0*/  IMAD.IADD R8, R95, 0x1, -R4 ;  /* 0x000000015f087824 */ /* 0x000fe200078e0a04 */
[----:B------:R-:W-:Y:S01]  /*03b0*/  LEA.HI R10, R10, R5, RZ, 0x2 ;  /* 0x000000050a0a7211 */ /* 0x000fe200078f10ff */
[----:B------:R-:W1:Y:S01]  /*03c0*/  S2R R4, SR_CTAID.Y ;  /* 0x0000000000047919 */ /* 0x000e620000002600 */
[----:B------:R-:W2:Y:S01]  /*03d0*/  LDC R12, c[0x0][0x144] ;  /* 0x00005100ff0c7b82 */ /* 0x000ea20000000800 */
[----:B------:R-:W-:Y:S01]  /*03e0*/  NOP ;  /* 0x0000000000007918 */ /* 0x000fe20000000000 */
[----:B------:R-:W-:Y:S01]  /*03f0*/  SHF.R.S32.HI R9, RZ, 0x1f, R8 ;  /* 0x0000001fff097819 */ /* 0x000fe20000011408 */
[----:B------:R-:W-:Y:S01]  /*0400*/  NOP ;  /* 0x0000000000007918 */ /* 0x000fe20000000000 */
[----:B------:R-:W-:Y:S01]  /*0410*/  LOP3.LUT R10, R10, 0x3ffffffc, RZ, 0xc0, !PT ;  /* 0x3ffffffc0a0a7812 */ /* 0x000fe200078ec0ff */
[----:B------:R-:W-:Y:S01]  /*0420*/  IMAD.MOV.U32 R22, RZ, RZ, 0x1 ;  /* 0x00000001ff167424 */ /* 0x000fe200078e00ff */
[----:B------:R-:W-:-:S02]  /*0430*/  LEA.HI R9, R9, R8, RZ, 0x3 ;  /* 0x0000000809097211 */ /* 0x000fc400078f18ff */
[----:B------:R-:W3:Y:S01]  /*0440*/  LDC R13, c[0x0][0x140] ;  /* 0x00005000ff0d7b82 */ /* 0x000ee20000000800 */
[----:B------:R-:W-:Y:S01]  /*0450*/  IMAD.IADD R10, R5, 0x1, -R10 ;  /* 0x00000001050a7824 */ /* 0x000fe200078e0a0a */
[--C-:B------:R-:W-:Y:S02]  /*0460*/  SHF.R.S32.HI R6, RZ, 0x3, R9.reuse ;  /* 0x00000003ff067819 */ /* 0x100fe40000011409 */
[----:B------:R-:W-:Y:S02]  /*0470*/  SHF.R.S32.HI R9, RZ, 0x1f, R9 ;  /* 0x0000001fff097819 */ /* 0x000fe40000011409 */
[----:B------:R-:W-:Y:S02]  /*0480*/  ISETP.NE.AND P3, PT, R2, RZ, PT ;  /* 0x000000ff0200720c */ /* 0x000fe40003f65270 */
[----:B0-----:R-:W-:Y:S02]  /*0490*/  I2FP.F32.U32 R11, UR8 ;  /* 0x00000008000b7c45 */ /* 0x001fe40008201000 */
[----:B------:R-:W-:-:S02]  /*04a0*/  LEA.HI R9, R9, R6, RZ, 0x2 ;  /* 0x0000000609097211 */ /* 0x000fc400078f10ff */
[----:B-----5:R-:W-:Y:S01]  /*04b0*/  ISETP.NE.OR P0, PT, R0, RZ, !P0 ;  /* 0x000000ff0000720c */ /* 0x020fe20004705670 */
[----:B------:R-:W-:Y:S01]  /*04c0*/  FMUL R11, R11, UR4 ;  /* 0x000000040b0b7c20 */ /* 0x000fe20008400000 */
[----:B------:R-:W-:Y:S01]  /*04d0*/  LOP3.LUT R9, R9, 0xfffffffc, RZ, 0xc0, !PT ;  /* 0xfffffffc09097812 */ /* 0x000fe200078ec0ff */
[----:B------:R-:W-:Y:S01]  /*04e0*/  ULDC UR4, c[0x0][0x154] ;  /* 0x0000550000047ab9 */ /* 0x000fe20000000800 */
[----:B------:R-:W-:-:S03]  /*04f0*/  SHF.R.S32.HI R0, RZ, 0x1f, R3 ;  /* 0x0000001fff007819 */ /* 0x000fc60000011403 */
[----:B------:R-:W0:Y:S01]  /*0500*/  F2I.U32.TRUNC.NTZ R11, R11 ;  /* 0x0000000b000b7305 */ /* 0x000e22000020f000 */
[----:B------:R-:W-:Y:S01]  /*0510*/  IMAD.IADD R9, R6, 0x1, -R9 ;  /* 0x0000000106097824 */ /* 0x000fe200078e0a09 */
[----:B------:R-:W-:-:S03]  /*0520*/  LEA.HI R0, R0, R3, RZ, 0x2 ;  /* 0x0000000300007211 */ /* 0x000fc600078f10ff */
[----:B------:R-:W-:Y:S01]  /*0530*/  IMAD R10, R10, 0x4, R9 ;  /* 0x000000040a0a7824 */ /* 0x000fe200078e0209 */
[----:B------:R-:W-:Y:S01]  /*0540*/  VOTEU.ALL UP0, P0 ;  /* 0x00000000003f7886 */ /* 0x000fe20000000000 */
[----:B------:R-:W-:Y:S01]  /*0550*/  LOP3.LUT R0, R0, 0xfffffffc, RZ, 0xc0, !PT ;  /* 0xfffffffc00007812 */ /* 0x000fe200078ec0ff */
[----:B------:R-:W-:Y:S01]  /*0560*/  VOTEU.ALL UP1, P0 ;  /* 0x00000000003f7886 */ /* 0x000fe20000020000 */
[C---:B------:R-:W-:Y:S01]  /*0570*/  IMAD.SHL.U32 R19, R10.reuse, 0x4, RZ ;  /* 0x000000040a137824 */ /* 0x040fe200078e00ff */
[----:B------:R-:W-:Y:S01]  /*0580*/  SHF.R.S32.HI R9, RZ, 0x1f, R10 ;  /* 0x0000001fff097819 */ /* 0x000fe2000001140a */
[----:B------:R-:W5:Y:S01]  /*0590*/  @!UP0 S2UR UR7, SR_CgaCtaId ;  /* 0x00000000000789c3 */ /* 0x000f620000008800 */
[----:B------:R-:W-:Y:S01]  /*05a0*/  IMAD.IADD R3, R3, 0x1, -R0 ;  /* 0x0000000103037824 */ /* 0x000fe200078e0a00 */
[----:B------:R-:W-:Y:S01]  /*05b0*/  @!UP0 UMOV UR6, 0x400 ;  /* 0x0000040000068882 */ /* 0x000fe20000000000 */
[----:B------:R-:W-:Y:S01]  /*05c0*/  LEA.HI R9, R9, R10, RZ, 0x2 ;  /* 0x0000000a09097211 */ /* 0x000fe200078f10ff */
[----:B0-----:R-:W-:Y:S01]  /*05d0*/  IMAD.MOV R15, RZ, RZ, -R11 ;  /* 0x000000ffff0f7224 */ /* 0x001fe200078e0a0b */
[----:B------:R-:W-:-:S02]  /*05e0*/  LOP3.LUT R19, R10, 0xc, R19, 0x78, !PT ;  /* 0x0000000c0a137812 */ /* 0x000fc400078e7813 */
[----:B------:R-:W-:Y:S01]  /*05f0*/  LOP3.LUT R11, R9, 0xfffffffc, RZ, 0xc0, !PT ;  /* 0xfffffffc090b7812 */ /* 0x000fe200078ec0ff */
[----:B--2---:R-:W-:Y:S01]  /*0600*/  IMAD R6, R12, R15, UR8 ;  /* 0x000000080c067e24 */ /* 0x004fe2000f8e020f */
[----:B-1----:R-:W-:Y:S01]  /*0610*/  I2FP.F32.U32 R12, R4 ;  /* 0x00000004000c7245 */ /* 0x002fe20000201000 */
[----:B------:R-:W0:Y:S01]  /*0620*/  LDC R9, c[0x0][0x148] ;  /* 0x00005200ff097b82 */ /* 0x000e220000000800 */
[----:B------:R-:W-:Y:S01]  /*0630*/  ISETP.NE.AND P1, PT, R3, 0x3, PT ;  /* 0x000000030300780c */ /* 0x000fe20003f25270 */
[----:B------:R-:W-:Y:S01]  /*0640*/  IMAD.IADD R11, R10, 0x1, -R11 ;  /* 0x000000010a0b7824 */ /* 0x000fe200078e0a0b */
[----:B---3--:R-:W-:Y:S01]  /*0650*/  ISETP.EQ.U32.AND P2, PT, R13, 0x1, PT ;  /* 0x000000010d00780c */ /* 0x008fe20003f42070 */
[----:B------:R-:W-:Y:S01]  /*0660*/  FMUL R12, R12, UR4 ;  /* 0x000000040c0c7c20 */ /* 0x000fe20008400000 */
[----:B------:R-:W-:Y:S01]  /*0670*/  UMOV UR4, 0x20 ;  /* 0x0000002000047882 */ /* 0x000fe20000000000 */
[----:B------:R-:W-:Y:S01]  /*0680*/  ISETP.EQ.OR P1, PT, R3, RZ, !P1 ;  /* 0x000000ff0300720c */ /* 0x000fe20004f22670 */
[----:B------:R-:W-:-:S04]  /*0690*/  @!UP0 UIADD3 UR4, -UR4, 0x100000, URZ ;  /* 0x0010000004048890 */ /* 0x000fc8000fffe13f */
[----:B------:R-:W-:Y:S02]  /*06a0*/  @!UP0 USHF.L.U32 UR5, UR4, 0xb, URZ ;  /* 0x0000000b04058899 */ /* 0x000fe4000800063f */
[----:B------:R-:W-:Y:S01]  /*06b0*/  @!UP0 USHF.L.U32 UR4, UR4, 0x1, URZ ;  /* 0x0000000104048899 */ /* 0x000fe2000800063f */
[----:B------:R-:W-:Y:S01]  /*06c0*/  ISETP.NE.AND P4, PT, R11, R6, PT ;  /* 0x000000060b00720c */ /* 0x000fe20003f85270 */
[----:B------:R-:W1:Y:S01]  /*06d0*/  F2I.U32.TRUNC.NTZ R12, R12 ;  /* 0x0000000c000c7305 */ /* 0x000e62000020f000 */
[----:B------:R-:W-:Y:S01]  /*06e0*/  ISETP.EQ.AND P1, PT, R2, RZ, P1 ;  /* 0x000000ff0200720c */ /* 0x000fe20000f22270 */
[----:B-----5:R-:W-:-:S03]  /*06f0*/  @!UP0 ULEA UR6, UR7, UR6, 0x18 ;  /* 0x0000000607068291 */ /* 0x020fc6000f8ec03f */
[----:B------:R-:W-:Y:S01]  /*0700*/  SEL R18, RZ, 0x1, !P1 ;  /* 0x00000001ff127807 */ /* 0x000fe20004800000 */
[----:B------:R-:W-:Y:S01]  /*0710*/  VOTEU.ALL UP0, P0 ;  /* 0x00000000003f7886 */ /* 0x000fe20000000000 */
[----:B------:R-:W-:Y:S01]  /*0720*/  LOP3.LUT P0, RZ, R8, 0x7, RZ, 0xc0, !PT ;  /* 0x0000000708ff7812 */ /* 0x000fe2000780c0ff */
[----:B------:R-:W-:-:S04]  /*0730*/  VIADD R8, R2, 0xffffffff ;  /* 0xffffffff02087836 */ /* 0x000fc80000000000 */
[----:B------:R-:W-:Y:S02]  /*0740*/  @P4 SHF.R.S32.HI R0, RZ, 0x1f, R19 ;  /* 0x0000001fff004819 */ /* 0x000fe40000011413 */
[----:B------:R-:W-:Y:S01]  /*0750*/  ISETP.LT.U32.AND P0, PT, R19, 0x4, !P0 ;  /* 0x000000041300780c */ /* 0x000fe20004701070 */
[----:B-1----:R-:W-:Y:S01]  /*0760*/  IMAD.MOV R23, RZ, RZ, -R12 ;  /* 0x000000ffff177224 */ /* 0x002fe200078e0a0c */
[----:B------:R-:W-:Y:S01]  /*0770*/  @P4 LEA.HI R0, R0, R19, RZ, 0x2 ;  /* 0x0000001300004211 */ /* 0x000fe200078f10ff */
[----:B------:R-:W1:Y:S02]  /*0780*/  FENCE.VIEW.ASYNC.S ;  /* 0x00000000000073c6 */ /* 0x000e640000000000 */
[----:B-1----:R1:W2:Y:S01]  /*0790*/  @!UP0 SYNCS.EXCH.64 URZ, [UR6+0x80], UR4 ;  /* 0x00008004063f85b2 */ /* 0x0022a20008000100 */
[----:B------:R-:W-:Y:S01]  /*07a0*/  ISETP.GE.U32.AND P6, PT, R8, 0x2, PT ;  /* 0x000000020800780c */ /* 0x000fe20003fc6070 */
[----:B0-----:R-:W-:Y:S01]  /*07b0*/  IMAD R11, R9, R23, R4 ;  /* 0x00000017090b7224 */ /* 0x001fe200078e0204 */
[----:B------:R-:W-:-:S02]  /*07c0*/  @P4 SHF.R.S32.HI R0, RZ, 0x2, R0 ;  /* 0x00000002ff004819 */ /* 0x000fc40000011400 */
[----:B------:R-:W-:Y:S02]  /*07d0*/  SEL R18, R18, 0x2, P6 ;  /* 0x0000000212127807 */ /* 0x000fe40003000000 */
[----:B------:R-:W-:Y:S02]  /*07e0*/  @P4 ISETP.NE.AND P5, PT, R0, R11, PT ;  /* 0x0000000b0000420c */ /* 0x000fe40003fa5270 */
[----:B------:R-:W-:Y:S02]  /*07f0*/  SEL R11, RZ, 0x1, !P0 ;  /* 0x00000001ff0b7807 */ /* 0x000fe40004000000 */
[----:B------:R-:W-:Y:S02]  /*0800*/  @P4 SEL R22, RZ, 0x1, P5 ;  /* 0x00000001ff164807 */ /* 0x000fe40002800000 */
[----:B------:R-:W-:Y:S02]  /*0810*/  LOP3.LUT R0, R95, 0x7f, RZ, 0xc0, !PT ;  /* 0x0000007f5f007812 */ /* 0x000fe400078ec0ff */
[----:B------:R-:W-:Y:S01]  /*0820*/  LOP3.LUT R22, R22, R11, RZ, 0xc0, !PT ;  /* 0x0000000b16167212 */ /* 0x000fe200078ec0ff */
[----:B------:R1:W0:Y:S01]  /*0830*/  @!UP1 SYNCS.EXCH.64 URZ, [UR6+0x88], UR4 ;  /* 0x00008804063f95b2 */ /* 0x0002220008000100 */
[----:B------:R-:W-:Y:S01]  /*0840*/  NOP ;  /* 0x0000000000007918 */ /* 0x000fe20000000000 */
[----:B-12---:R-:W-:Y:S05]  /*0850*/  @!P2 BRA `(.L_x_3) ;  /* 0x000000000008a947 */ /* 0x006fea0003800000 */
[----:B0---4-:R-:W-:Y:S01]  /*0860*/  UCGABAR_ARV ;  /* 0x00000000000079c7 */ /* 0x011fe20008000000 */
[----:B------:R-:W-:Y:S05]  /*0870*/  BRA `(.L_x_4) ;  /* 0x0000000000047947 */ /* 0x000fea0003800000 */
.L_x_3:
[----:B0---4-:R-:W-:Y:S01]  /*0880*/  NOP ;  /* 0x0000000000007918 */ /* 0x011fe20000000000 */
.L_x_4:
[----:B------:R-:W0:Y:S01]  /*0890*/  LDC R2, c[0x0][0x65c] ;  /* 0x00019700ff027b82 */ /* 0x000e220000000800 */
[----:B------:R-:W-:Y:S02]  /*08a0*/  IMAD.U32 R10, RZ, RZ, UR8 ;  /* 0x00000008ff0a7e24 */ /* 0x000fe4000f8e00ff */
[----:B------:R-:W-:Y:S01]  /*08b0*/  IMAD.MOV.U32 R11, RZ, RZ, RZ ;  /* 0x000000ffff0b7224 */ /* 0x000fe200078e00ff */
[----:B0-----:R-:W-:-:S04]  /*08c0*/  ISETP.NE.AND P1, PT, R2, 0x1, PT ;  /* 0x000000010200780c */ /* 0x001fc80003f25270 */
[----:B------:R-:W-:-:S09]  /*08d0*/  P2R R5, PR, RZ, 0x2 ;  /* 0x00000002ff057803 */ /* 0x000fd20000000000 */
[----:B------:R-:W0:Y:S01]  /*08e0*/  @P1 LDC R17, c[0x0][0x10] ;  /* 0x00000400ff111b82 */ /* 0x000e220000000800 */
[----:B------:R-:W-:Y:S02]  /*08f0*/  @P1 IMAD.MOV.U32 R5, RZ, RZ, RZ ;  /* 0x000000ffff051224 */ /* 0x000fe400078e00ff */
[----:B------:R-:W-:-:S05]  /*0900*/  @P1 IMAD.MOV.U32 R15, RZ, RZ, RZ ;  /* 0x000000ffff0f1224 */ /* 0x000fca00078e00ff */
[----:B------:R-:W1:Y:S01]  /*0910*/  @!P1 LDC R13, c[0x0][0xc] ;  /* 0x00000300ff0d9b82 */ /* 0x000e620000000800 */
[----:B------:R-:W-:Y:S01]  /*0920*/  ULDC UR4, c[0x0][0xc] ;  /* 0x0000030000047ab9 */ /* 0x000fe20000000800 */
[----:B------:R-:W-:Y:S01]  /*0930*/  ULDC UR5, c[0x0][0x10] ;  /* 0x0000040000057ab9 */ /* 0x000fe20000000800 */
[----:B------:R-:W-:Y:S01]  /*0940*/  ULDC UR6, c[0x0][0x14] ;  /* 0x0000050000067ab9 */ /* 0x000fe20000000800 */
[----:B------:R-:W-:-:S04]  /*0950*/  UIMAD.WIDE.U32 UR4, UR4, UR5, URZ ;  /* 0x00000005040472a5 */ /* 0x000fc8000f8e003f */
[----:B------:R-:W-:Y:S02]  /*0960*/  UIMAD.WIDE.U32 UR36, UR4, UR6, URZ ;  /* 0x00000006042472a5 */ /* 0x000fe4000f8e003f */
[----:B------:R-:W-:-:S04]  /*0970*/  UIMAD UR42, UR5, UR6, URZ ;  /* 0x00000006052a72a4 */ /* 0x000fc8000f8e023f */
[----:B------:R-:W-:Y:S01]  /*0980*/  UIADD3 UR42, UR37, UR42, URZ ;  /* 0x0000002a252a7290 */ /* 0x000fe2000fffe03f */
[----:B0-----:R-:W-:-:S04]  /*0990*/  @P1 IMAD.WIDE.U32 R16, R17, UR8, R4 ;  /* 0x0000000811101c25 */ /* 0x001fc8000f8e0004 */
[----:B------:R-:W-:Y:S02]  /*09a0*/  @P1 IMAD.IADD R17, R17, 0x1, R15 ;  /* 0x0000000111111824 */ /* 0x000fe400078e020f */
[----:B-1----:R-:W-:-:S04]  /*09b0*/  @!P1 IMAD.WIDE.U32 R10, R4, R13, R10 ;  /* 0x0000000d040a9225 */ /* 0x002fc800078e000a */
[----:B------:R-:W-:Y:S02]  /*09c0*/  @!P1 IMAD.MOV.U32 R16, RZ, RZ, R10 ;  /* 0x000000ffff109224 */ /* 0x000fe400078e000a */
[----:B------:R-:W-:Y:S01]  /*09d0*/  @!P1 IMAD.MOV.U32 R17, RZ, RZ, R11 ;  /* 0x000000ffff119224 */ /* 0x000fe200078e000b */
[----:B------:R-:W-:Y:S06]  /*09e0*/  @!P2 BRA `(.L_x_5) ;  /* 0x00000000000ca947 */ /* 0x000fec0003800000 */
[----:B------:R-:W-:Y:S01]  /*09f0*/  UCGABAR_WAIT ;  /* 0x0000000000007dc7 */ /* 0x000fe20008000000 */
[----:B------:R-:W-:Y:S01]  /*0a00*/  CCTL.IVALL ;  /* 0x00000000ff00798f */ /* 0x000fe20002000000 */
[----:B------:R-:W-:Y:S05]  /*0a10*/  BRA `(.L_x_6) ;  /* 0x0000000000047947 */ /* 0x000fea0003800000 */
.L_x_5:
[----:B------:R-:W-:Y:S06]  /*0a20*/  BAR.SYNC.DEFER_BLOCKING 0x0 ;  /* 0x0000000000007b1d */ /* 0x000fec0000010000 */
.L_x_6:
[----:B------:R-:W-:Y:S05]  /*0a30*/  @!P3 BRA `(.L_x_7) ;  /* 0x0000005c00c4b947 */ /* 0x000fea0003800000 */
[----:B------:R-:W-:-:S13]  /*0a40*/  ISETP.GT.U32.AND P0, PT, R8, 0x1, PT ;  /* 0x000000010800780c */ /* 0x000fda0003f04070 */
[----:B------:R-:W-:Y:S05]  /*0a50*/  @P0 EXIT ;  /* 0x000000000000094d */ /* 0x000fea0003800000 */
[----:B------:R-:W-:Y:S01]  /*0a60*/  ULDC.64 UR4, c[0x0][0x650] ;  /* 0x0001940000047ab9 */ /* 0x000fe20000000a00 */
[----:B------:R-:W-:Y:S01]  /*0a70*/  PRMT R3, RZ, 0x7610, R3 ;  /* 0x00007610ff037816 */ /* 0x000fe20000000003 */
[----:B------:R-:W-:Y:S01]  /*0a80*/  IMAD.MOV.U32 R103, RZ, RZ, -0x1 ;  /* 0xffffffffff677424 */ /* 0x000fe200078e00ff */
[----:B------:R-:W-:Y:S01]  /*0a90*/  ISETP.GE.U32.AND P0, PT, R16, UR4, PT ;  /* 0x0000000410007c0c */ /* 0x000fe2000bf06070 */
[----:B------:R-:W-:Y:S02]  /*0aa0*/  IMAD.MOV.U32 R100, RZ, RZ, -0x1 ;  /* 0xffffffffff647424 */ /* 0x000fe400078e00ff */
[----:B------:R-:W-:Y:S01]  /*0ab0*/  IMAD.MOV.U32 R101, RZ, RZ, -0x1 ;  /* 0xffffffffff657424 */ /* 0x000fe200078e00ff */
[----:B------:R-:W-:-:S13]  /*0ac0*/  ISETP.GE.U32.AND.EX P0, PT, R17, UR5, PT, P0 ;  /* 0x0000000511007c0c */ /* 0x000fda000bf06100 */
[----:B------:R-:W-:Y:S05]  /*0ad0*/  @P0 BRA `(.L_x_8) ;  /* 0x0000000400280947 */ /* 0x000fea0003800000 */
[----:B------:R-:W0:Y:S01]  /*0ae0*/  LDC.64 R24, c[0x0][0x628] ;  /* 0x00018a00ff187b82 */ /* 0x000e220000000a00 */
[----:B------:R-:W-:Y:S02]  /*0af0*/  IMAD.MOV.U32 R10, RZ, RZ, R16 ;  /* 0x000000ffff0a7224 */ /* 0x000fe400078e0010 */
[----:B------:R-:W-:-:S05]  /*0b00*/  IMAD.MOV.U32 R11, RZ, RZ, R17 ;  /* 0x000000ffff0b7224 */ /* 0x000fca00078e0011 */
[----:B------:R-:W1:Y:S08]  /*0b10*/  LDC R8, c[0x0][0x630] ;  /* 0x00018c00ff087b82 */ /* 0x000e700000000800 */
[----:B------:R-:W2:Y:S01]  /*0b20*/  LDC.64 R26, c[0x0][0x620] ;  /* 0x00018800ff1a7b82 */ /* 0x000ea20000000a00 */
[----:B0-----:R-:W-:-:S04]  /*0b30*/  ISETP.NE.U32.AND P0, PT, R24, RZ, PT ;  /* 0x000000ff1800720c */ /* 0x001fc80003f05070 */
[----:B------:R-:W-:-:S13]  /*0b40*/  ISETP.NE.AND.EX P0, PT, R25, RZ, PT, P0 ;  /* 0x000000ff1900720c */ /* 0x000fda0003f05300 */
[----:B-12---:R-:W-:Y:S05]  /*0b50*/  @!P0 BRA `(.L_x_9) ;  /* 0x0000000000288947 */ /* 0x006fea0003800000 */
[----:B------:R-:W0:Y:S02]  /*0b60*/  LDC R3, c[0x0][0x634] ;  /* 0x00018d00ff037b82 */ /* 0x000e240000000800 */
[----:B0-----:R-:W-:-:S05]  /*0b70*/  IADD3 R3, P0, R16, R3, RZ ;  /* 0x0000000310037210 */ /* 0x001fca0007f1e0ff */
[----:B------:R-:W-:-:S04]  /*0b80*/  IMAD.X R21, RZ, RZ, R17, P0 ;  /* 0x000000ffff157224 */ /* 0x000fc800000e0611 */
[----:B------:R-:W-:-:S04]  /*0b90*/  IMAD.WIDE.U32 R10, R21, R24, RZ ;  /* 0x00000018150a7225 */ /* 0x000fc800078e00ff */
[----:B------:R-:W-:-:S04]  /*0ba0*/  IMAD.WIDE.U32 R12, P0, R3, R25, R10 ;  /* 0x00000019030c7225 */ /* 0x000fc8000780000a */
[----:B------:R-:W-:-:S04]  /*0bb0*/  IMAD.WIDE.U32 R10, R3, R24, RZ ;  /* 0x00000018030a7225 */ /* 0x000fc800078e00ff */
[----:B------:R-:W-:Y:S01]  /*0bc0*/  IMAD.X R15, RZ, RZ, RZ, P0 ;  /* 0x000000ffff0f7224 */ /* 0x000fe200000e06ff */
[----:B------:R-:W-:Y:S01]  /*0bd0*/  IADD3 RZ, P0, R11, R12, RZ ;  /* 0x0000000c0bff7210 */ /* 0x000fe20007f1e0ff */
[----:B------:R-:W-:-:S04]  /*0be0*/  IMAD.MOV.U32 R14, RZ, RZ, R13 ;  /* 0x000000ffff0e7224 */ /* 0x000fc800078e000d */
[----:B------:R-:W-:-:S08]  /*0bf0*/  IMAD.WIDE.U32.X R10, R21, R25, R14, P0 ;  /* 0x00000019150a7225 */ /* 0x000fd000000e040e */
.L_x_9:
[----:B------:R-:W0:Y:S01]  /*0c00*/  LDC.64 R30, c[0x0][0x640] ;  /* 0x00019000ff1e7b82 */ /* 0x000e220000000a00 */
[-CC-:B------:R-:W-:Y:S01]  /*0c10*/  SHF.R.U64 R101, R10, R8.reuse, R11.reuse ;  /* 0x000000080a657219 */ /* 0x180fe2000000120b */
[----:B------:R-:W-:Y:S01]  /*0c20*/  IMAD R29, R9, R23, R4 ;  /* 0x00000017091d7224 */ /* 0x000fe200078e0204 */
[----:B------:R-:W-:Y:S01]  /*0c30*/  SHF.R.U32.HI R3, RZ, R8, R11 ;  /* 0x00000008ff037219 */ /* 0x000fe2000001160b */
[----:B------:R-:W-:Y:S01]  /*0c40*/  IMAD.MOV.U32 R23, RZ, RZ, 0x1 ;  /* 0x00000001ff177424 */ /* 0x000fe200078e00ff */
[----:B------:R-:W-:-:S03]  /*0c50*/  IADD3 R5, P0, RZ, -R101, RZ ;  /* 0x80000065ff057210 */ /* 0x000fc60007f1e0ff */
[----:B------:R-:W1:Y:S02]  /*0c60*/  LDC R12, c[0x0][0x618] ;  /* 0x00018600ff0c7b82 */ /* 0x000e640000000800 */
[----:B------:R-:W-:Y:S02]  /*0c70*/  IMAD.X R3, RZ, RZ, ~R3, P0 ;  /* 0x000000ffff037224 */ /* 0x000fe400000e0e03 */
[----:B------:R-:W-:-:S04]  /*0c80*/  IMAD.WIDE.U32 R10, R5, R26, R16 ;  /* 0x0000001a050a7225 */ /* 0x000fc800078e0010 */
[----:B------:R-:W2:Y:S01]  /*0c90*/  LDC R20, c[0x0][0x608] ;  /* 0x00018200ff147b82 */ /* 0x000ea20000000800 */
[----:B------:R-:W-:Y:S02]  /*0ca0*/  IMAD R8, R3, R26, RZ ;  /* 0x0000001a03087224 */ /* 0x000fe400078e02ff */
[----:B------:R-:W-:Y:S02]  /*0cb0*/  IMAD.MOV.U32 R3, RZ, RZ, -0x1 ;  /* 0xffffffffff037424 */ /* 0x000fe400078e00ff */
[----:B------:R-:W-:-:S03]  /*0cc0*/  IMAD R5, R5, R27, R8 ;  /* 0x0000001b05057224 */ /* 0x000fc600078e0208 */
[----:B------:R-:W3:Y:S01]  /*0cd0*/  LDC R28, c[0x0][0x658] ;  /* 0x00019600ff1c7b82 */ /* 0x000ee20000000800 */
[----:B------:R-:W-:Y:S01]  /*0ce0*/  IMAD.IADD R5, R11, 0x1, R5 ;  /* 0x000000010b057824 */ /* 0x000fe200078e0205 */
[----:B0-----:R-:W-:-:S04]  /*0cf0*/  ISETP.NE.U32.AND P0, PT, R30, RZ, PT ;  /* 0x000000ff1e00720c */ /* 0x001fc80003f05070 */
[----:B------:R-:W-:Y:S02]  /*0d00*/  ISETP.NE.AND.EX P0, PT, R31, RZ, PT, P0 ;  /* 0x000000ff1f00720c */ /* 0x000fe40003f05300 */
[----:B------:R-:W0:Y:S01]  /*0d10*/  LDC R24, c[0x0][0x600] ;  /* 0x00018000ff187b82 */ /* 0x000e220000000800 */
[-CC-:B-1----:R-:W-:Y:S02]  /*0d20*/  SHF.R.U64 R14, R10, R12.reuse, R5.reuse ;  /* 0x0000000c0a0e7219 */ /* 0x182fe40000001205 */
[----:B------:R-:W-:-:S05]  /*0d30*/  SHF.R.U32.HI R5, RZ, R12, R5 ;  /* 0x0000000cff057219 */ /* 0x000fca0000011605 */
[----:B------:R-:W1:Y:S01]  /*0d40*/  LDC R15, c[0x0][0x648] ;  /* 0x00019200ff0f7b82 */ /* 0x000e620000000800 */
[-CC-:B--2---:R-:W-:Y:S02]  /*0d50*/  SHF.R.U64 R27, R14, R20.reuse, R5.reuse ;  /* 0x000000140e1b7219 */ /* 0x184fe40000001205 */
[----:B------:R-:W-:-:S05]  /*0d60*/  SHF.R.U32.HI R5, RZ, R20, R5 ;  /* 0x00000014ff057219 */ /* 0x000fca0000011605 */
[----:B------:R-:W2:Y:S01]  /*0d70*/  LDC R21, c[0x0][0x638] ;  /* 0x00018e00ff157b82 */ /* 0x000ea20000000800 */
[-CC-:B---3--:R-:W-:Y:S02]  /*0d80*/  SHF.R.U64 R20, R27, R28.reuse, R5.reuse ;  /* 0x0000001c1b147219 */ /* 0x188fe40000001205 */
[-C--:B------:R-:W-:Y:S02]  /*0d90*/  SHF.L.U32 R3, R3, R28.reuse, RZ ;  /* 0x0000001c03037219 */ /* 0x080fe400000006ff */
[----:B------:R-:W-:Y:S01]  /*0da0*/  SHF.R.U32.HI R5, RZ, R28, R5 ;  /* 0x0000001cff057219 */ /* 0x000fe20000011605 */
[----:B------:R-:W-:Y:S01]  /*0db0*/  IMAD.MOV.U32 R4, RZ, RZ, R20 ;  /* 0x000000ffff047224 */ /* 0x000fe200078e0014 */
[----:B------:R-:W-:Y:S01]  /*0dc0*/  LOP3.LUT R12, RZ, R3, RZ, 0x33, !PT ;  /* 0x00000003ff0c7212 */ /* 0x000fe200078e33ff */
[----:B------:R-:W3:Y:S01]  /*0dd0*/  LDC R25, c[0x0][0x610] ;  /* 0x00018400ff197b82 */ /* 0x000ee20000000800 */
[----:B------:R-:W-:Y:S05]  /*0de0*/  @!P0 BRA `(.L_x_10) ;  /* 0x0000000000288947 */ /* 0x000fea0003800000 */
[----:B------:R-:W4:Y:S02]  /*0df0*/  LDC R3, c[0x0][0x64c] ;  /* 0x00019300ff037b82 */ /* 0x000f240000000800 */
[----:B----4-:R-:W-:-:S05]  /*0e00*/  IADD3 R3, P0, R20, R3, RZ ;  /* 0x0000000314037210 */ /* 0x010fca0007f1e0ff */
        /* <DEDUP_REMOVED lines=8> */
.L_x_10:
[----:B-1----:R-:W-:Y:S01]  /*0e90*/  SHF.R.U64 R4, R4, R15, R5 ;  /* 0x0000000f04047219 */ /* 0x002fe20000001205 */
[----:B0-----:R-:W-:Y:S01]  /*0ea0*/  VIADD R5, R24, 0xffffffff ;  /* 0xffffffff18057836 */ /* 0x001fe20000000000 */
[----:B------:R-:W-:Y:S02]  /*0eb0*/  SHF.L.U32 R3, R23, R28, RZ ;  /* 0x0000001c17037219 */ /* 0x000fe400000006ff */
[----:B------:R-:W-:Y:S01]  /*0ec0*/  LOP3.LUT R12, R27, R12, RZ, 0xc0, !PT ;  /* 0x0000000c1b0c7212 */ /* 0x000fe200078ec0ff */
[----:B------:R-:W-:Y:S01]  /*0ed0*/  IMAD.MOV R8, RZ, RZ, -R4 ;  /* 0x000000ffff087224 */ /* 0x000fe200078e0a04 */
[----:B------:R-:W-:Y:S02]  /*0ee0*/  SEL R6, R6, R29, !P1 ;  /* 0x0000001d06067207 */ /* 0x000fe40004800000 */
[----:B------:R-:W-:Y:S01]  /*0ef0*/  LOP3.LUT R5, R14, R5, RZ, 0xc0, !PT ;  /* 0x000000050e057212 */ /* 0x000fe200078ec0ff */
[----:B------:R-:W-:Y:S02]  /*0f00*/  IMAD R9, R3, R4, R12 ;  /* 0x0000000403097224 */ /* 0x000fe400078e020c */
[----:B--2---:R-:W-:-:S02]  /*0f10*/  IMAD R3, R8, R21, R20 ;  /* 0x0000001508037224 */ /* 0x004fc400078e0214 */
[----:B---3--:R-:W-:Y:S02]  /*0f20*/  IMAD R6, R9, R25, R6 ;  /* 0x0000001909067224 */ /* 0x008fe400078e0206 */
[----:B------:R-:W-:Y:S02]  /*0f30*/  IMAD R103, R3, R24, R5 ;  /* 0x0000001803677224 */ /* 0x000fe400078e0205 */
[----:B------:R-:W-:-:S03]  /*0f40*/  IMAD.MOV.U32 R4, RZ, RZ, 0x1 ;  /* 0x00000001ff047424 */ /* 0x000fc600078e00ff */
[----:B------:R-:W-:Y:S02]  /*0f50*/  SEL R100, R103, R6, !P1 ;  /* 0x0000000667647207 */ /* 0x000fe40004800000 */
[----:B------:R-:W-:Y:S02]  /*0f60*/  PRMT R3, R4, 0x7610, R3 ;  /* 0x0000761004037816 */ /* 0x000fe40000000003 */
[----:B------:R-:W-:-:S07]  /*0f70*/  SEL R103, R6, R103, !P1 ;  /* 0x0000006706677207 */ /* 0x000fce0004800000 */
.L_x_8:
[----:B------:R-:W-:-:S08]  /*0f80*/  NOP ;  /* 0x0000000000007918 */ /* 0x000fd00000000000 */
[----:B------:R-:W0:Y:S02]  /*0f90*/  USETMAXREG.TRY_ALLOC.CTAPOOL UP0, 0xe8 ;  /* 0x000000e8000079c8 */ /* 0x000e240008000600 */
[----:B0-----:R-:W-:-:S13]  /*0fa0*/  PLOP3.LUT P0, PT, PT, PT, UP0, 0x80, 0x0 ;  /* 0x000000000000781c */ /* 0x001fda0003f0f008 */
[----:B------:R-:W-:Y:S05]  /*0fb0*/  @!P0 BRA `(.L_x_8) ;  /* 0xfffffffc00f08947 */ /* 0x000fea000383ffff */
[----:B------:R-:W-:Y:S01]  /*0fc0*/  ULDC.64 UR4, c[0x0][0x598] ;  /* 0x0001660000047ab9 */ /* 0x000fe20000000a00 */
[----:B------:R-:W-:Y:S01]  /*0fd0*/  ULDC.64 UR38, c[0x0][0x208] ;  /* 0x0000820000267ab9 */ /* 0x000fe20000000a00 */
[----:B------:R-:W-:-:S04]  /*0fe0*/  ISETP.NE.U32.AND P0, PT, RZ, UR4, PT ;  /* 0x00000004ff007c0c */ /* 0x000fc8000bf05070 */
[----:B------:R-:W-:-:S13]  /*0ff0*/  ISETP.NE.AND.EX P0, PT, RZ, UR5, PT, P0 ;  /* 0x00000005ff007c0c */ /* 0x000fda000bf05300 */
[----:B------:R-:W-:Y:S05]  /*1000*/  @!P0 BRA `(.L_x_11) ;  /* 0x00000000001c8947 */ /* 0x000fea0003800000 */
[----:B------:R-:W0:Y:S02]  /*1010*/  LDC.64 R4, c[0x0][0x598] ;  /* 0x00016600ff047b82 */ /* 0x000e240000000a00 */
[----:B0-----:R-:W2:Y:S02]  /*1020*/  LDG.E.64 R4, desc[UR38][R4.64] ;  /* 0x0000002604047981 */ /* 0x001ea4000c1e1b00 */
[----:B--2---:R-:W-:-:S04]  /*1030*/  ISETP.NE.U32.AND P0, PT, R4, RZ, PT ;  /* 0x000000ff0400720c */ /* 0x004fc80003f05070 */
[----:B------:R-:W-:-:S13]  /*1040*/  ISETP.NE.AND.EX P0, PT, R5, RZ, PT, P0 ;  /* 0x000000ff0500720c */ /* 0x000fda0003f05300 */
[----:B------:R-:W-:Y:S05]  /*1050*/  @!P0 BRA `(.L_x_11) ;  /* 0x0000000000088947 */ /* 0x000fea0003800000 */
[----:B------:R0:W5:Y:S01]  /*1060*/  LD.E R23, desc[UR38][R4.64] ;  /* 0x0000002604177980 */ /* 0x000162000c101900 */
[----:B------:R-:W-:Y:S05]  /*1070*/  BRA `(.L_x_12) ;  /* 0x0000000000247947 */ /* 0x000fea0003800000 */
.L_x_11:
[----:B------:R-:W-:Y:S02]  /*1080*/  ULDC.64 UR4, c[0x0][0x588] ;  /* 0x0001620000047ab9 */ /* 0x000fe40000000a00 */
[----:B------:R-:W-:-:S04]  /*1090*/  ISETP.NE.U32.AND P0, PT, RZ, UR4, PT ;  /* 0x00000004ff007c0c */ /* 0x000fc8000bf05070 */
[----:B------:R-:W-:-:S13]  /*10a0*/  ISETP.NE.AND.EX P0, PT, RZ, UR5, PT, P0 ;  /* 0x00000005ff007c0c */ /* 0x000fda000bf05300 */
[----:B------:R-:W-:Y:S05]  /*10b0*/  @!P0 BRA `(.L_x_13) ;  /* 0x00000000000c8947 */ /* 0x000fea0003800000 */
[----:B------:R-:W0:Y:S02]  /*10c0*/  LDC.64 R4, c[0x0][0x588] ;  /* 0x00016200ff047b82 */ /* 0x000e240000000a00 */
[----:B0-----:R1:W5:Y:S01]  /*10d0*/  LDG.E R23, desc[UR38][R4.64] ;  /* 0x0000002604177981 */ /* 0x001362000c1e1900 */
[----:B------:R-:W-:Y:S05]  /*10e0*/  BRA `(.L_x_12) ;  /* 0x0000000000087947 */ /* 0x000fea0003800000 */
.L_x_13:
[----:B------:R-:W-:Y:S02]  /*10f0*/  ULDC UR4, c[0x0][0x580] ;  /* 0x0001600000047ab9 */ /* 0x000fe40000000800 */
[----:B------:R-:W-:-:S07]  /*1100*/  IMAD.U32 R23, RZ, RZ, UR4 ;  /* 0x00000004ff177e24 */ /* 0x000fce000f8e00ff */
.L_x_12:
[----:B------:R-:W-:Y:S02]  /*1110*/  ULDC.64 UR4, c[0x0][0x5a0] ;  /* 0x0001680000047ab9 */ /* 0x000fe40000000a00 */
[----:B------:R-:W-:-:S04]  /*1120*/  ISETP.NE.U32.AND P0, PT, RZ, UR4, PT ;  /* 0x00000004ff007c0c */ /* 0x000fc8000bf05070 */
[----:B------:R-:W-:-:S13]  /*1130*/  ISETP.NE.AND.EX P0, PT, RZ, UR5, PT, P0 ;  /* 0x00000005ff007c0c */ /* 0x000fda000bf05300 */
[----:B------:R-:W-:Y:S05]  /*1140*/  @!P0 BRA `(.L_x_14) ;  /* 0x00000000001c8947 */ /* 0x000fea0003800000 */
[----:B01----:R-:W0:Y:S02]  /*1150*/  LDC.64 R4, c[0x0][0x5a0] ;  /* 0x00016800ff047b82 */ /* 0x003e240000000a00 */
[----:B0-----:R-:W2:Y:S02]  /*1160*/  LDG.E.64 R4, desc[UR38][R4.64] ;  /* 0x0000002604047981 */ /* 0x001ea4000c1e1b00 */
[----:B--2---:R-:W-:-:S04]  /*1170*/  ISETP.NE.U32.AND P0, PT, R4, RZ, PT ;  /* 0x000000ff0400720c */ /* 0x004fc80003f05070 */
[----:B------:R-:W-:-:S13]  /*1180*/  ISETP.NE.AND.EX P0, PT, R5, RZ, PT, P0 ;  /* 0x000000ff0500720c */ /* 0x000fda0003f05300 */
[----:B------:R-:W-:Y:S05]  /*1190*/  @!P0 BRA `(.L_x_14) ;  /* 0x0000000000088947 */ /* 0x000fea0003800000 */
[----:B------:R0:W5:Y:S01]  /*11a0*/  LD.E R90, desc[UR38][R4.64] ;  /* 0x00000026045a7980 */ /* 0x000162000c101900 */
[----:B------:R-:W-:Y:S05]  /*11b0*/  BRA `(.L_x_15) ;  /* 0x0000000000247947 */ /* 0x000fea0003800000 */
.L_x_14:
[----:B------:R-:W-:Y:S02]  /*11c0*/  ULDC.64 UR4, c[0x0][0x590] ;  /* 0x0001640000047ab9 */ /* 0x000fe40000000a00 */
[----:B------:R-:W-:-:S04]  /*11d0*/  ISETP.NE.U32.AND P0, PT, RZ, UR4, PT ;  /* 0x00000004ff007c0c */ /* 0x000fc8000bf05070 */
[----:B------:R-:W-:-:S13]  /*11e0*/  ISETP.NE.AND.EX P0, PT, RZ, UR5, PT, P0 ;  /* 0x00000005ff007c0c */ /* 0x000fda000bf05300 */
[----:B------:R-:W-:Y:S05]  /*11f0*/  @!P0 BRA `(.L_x_16) ;  /* 0x00000000000c8947 */ /* 0x000fea0003800000 */
[----:B------:R-:W2:Y:S02]  /*1200*/  LDC.64 R90, c[0x0][0x590] ;  /* 0x00016400ff5a7b82 */ /* 0x000ea40000000a00 */
[----:B--2---:R2:W5:Y:S01]  /*1210*/  LDG.E R90, desc[UR38][R90.64] ;  /* 0x000000265a5a7981 */ /* 0x004562000c1e1900 */
[----:B------:R-:W-:Y:S05]  /*1220*/  BRA `(.L_x_15) ;  /* 0x0000000000087947 */ /* 0x000fea0003800000 */
.L_x_16:
[----:B------:R-:W-:Y:S02]  /*1230*/  ULDC UR4, c[0x0][0x584] ;  /* 0x0001610000047ab9 */ /* 0x000fe40000000800 */
[----:B------:R-:W-:-:S07]  /*1240*/  IMAD.U32 R90, RZ, RZ, UR4 ;  /* 0x00000004ff5a7e24 */ /* 0x000fce000f8e00ff */
.L_x_15:
[----:B------:R-:W-:-:S13]  /*1250*/  LOP3.LUT P0, RZ, R3, 0xff, RZ, 0xc0, !PT ;  /* 0x000000ff03ff7812 */ /* 0x000fda000780c0ff */
[----:B------:R-:W-:Y:S05]  /*1260*/  @!P0 EXIT ;  /* 0x000000000000894d */ /* 0x000fea0003800000 */
[----:B------:R-:W3:Y:S01]  /*1270*/  LDC R93, c[0x0][0x658] ;  /* 0x00019600ff5d7b82 */ /* 0x000ee20000000800 */
[----:B------:R-:W-:Y:S01]  /*1280*/  LOP3.LUT R7, R7, 0x1, RZ, 0xc0, !PT ;  /* 0x0000000107077812 */ /* 0x000fe200078ec0ff */
[----:B------:R-:W-:Y:S01]  /*1290*/  ULDC.64 UR6, c[0x0][0x288] ;  /* 0x0000a20000067ab9 */ /* 0x000fe20000000a00 */
[----:B------:R-:W-:Y:S01]  /*12a0*/  SHF.R.U32.HI R3, RZ, 0x2, R95 ;  /* 0x00000002ff037819 */ /* 0x000fe2000001165f */
[----:B------:R-:W-:Y:S01]  /*12b0*/  UIADD3 UR4, UR7, 0x3f, URZ ;  /* 0x0000003f07047890 */ /* 0x000fe2000fffe03f */
[----:B------:R-:W-:Y:S01]  /*12c0*/  SHF.R.U32.HI R0, RZ, 0x1, R0 ;  /* 0x00000001ff007819 */ /* 0x000fe20000011600 */
[----:B------:R-:W-:Y:S01]  /*12d0*/  IMAD.SHL.U32 R88, R7, 0x40, RZ ;  /* 0x0000004007587824 */ /* 0x000fe200078e00ff */
[----:B------:R-:W-:Y:S01]  /*12e0*/  LOP3.LUT R3, R3, 0x7, RZ, 0xc0, !PT ;  /* 0x0000000703037812 */ /* 0x000fe200078ec0ff */
[----:B------:R-:W4:Y:S01]  /*12f0*/  LDC.64 R8, c[0x0][0x5c8] ;  /* 0x00017200ff087b82 */ /* 0x000f220000000a00 */
[----:B------:R-:W-:Y:S01]  /*1300*/  USHF.R.S32.HI UR5, URZ, 0x1f, UR4 ;  /* 0x0000001f3f057899 */ /* 0x000fe20008011404 */
[----:B------:R-:W-:Y:S01]  /*1310*/  LOP3.LUT R0, R0, 0x30, RZ, 0xc0, !PT ;  /* 0x0000003000007812 */ /* 0x000fe200078ec0ff */
[----:B------:R-:W-:Y:S01]  /*1320*/  IMAD.MOV.U32 R6, RZ, RZ, 0x1 ;  /* 0x00000001ff067424 */ /* 0x000fe200078e00ff */
[--C-:B------:R-:W-:Y:S01]  /*1330*/  LOP3.LUT R88, R88, 0x40, R3.reuse, 0xe2, !PT ;  /* 0x0000004058587812 */ /* 0x100fe200078ee203 */
[----:B------:R-:W-:Y:S01]  /*1340*/  ULEA.HI UR5, UR5, UR4, URZ, 0x6 ;  /* 0x0000000405057291 */ /* 0x000fe2000f8f303f */
[-C--:B01----:R-:W-:Y:S01]  /*1350*/  IADD3 R4, RZ, -R0.reuse, -R3 ;  /* 0x80000000ff047210 */ /* 0x083fe20007ffe803 */
[----:B------:R-:W-:Y:S01]  /*1360*/  IMAD.U32 R5, RZ, RZ, UR6 ;  /* 0x00000006ff057e24 */ /* 0x000fe2000f8e00ff */
[----:B------:R-:W0:Y:S01]  /*1370*/  LDC R97, c[0x0][0x600] ;  /* 0x00018000ff617b82 */ /* 0x000e220000000800 */
[----:B------:R-:W-:Y:S01]  /*1380*/  LOP3.LUT R88, R88, R0, RZ, 0xfc, !PT ;  /* 0x0000000058587212 */ /* 0x000fe200078efcff */
[----:B------:R-:W-:Y:S01]  /*1390*/  IMAD.MOV.U32 R0, RZ, RZ, -0x1 ;  /* 0xffffffffff007424 */ /* 0x000fe200078e00ff */
[----:B------:R-:W-:Y:S01]  /*13a0*/  USHF.R.S32.HI UR43, URZ, 0x6, UR5 ;  /* 0x000000063f2b7899 */ /* 0x000fe20008011405 */
[----:B------:R-:W-:Y:S01]  /*13b0*/  LOP3.LUT R94, R95, 0x3, RZ, 0xc0, !PT ;  /* 0x000000035f5e7812 */ /* 0x000fe200078ec0ff */
[----:B------:R-:W-:Y:S01]  /*13c0*/  IMAD R4, R7, -0x40, R4 ;  /* 0xffffffc007047824 */ /* 0x000fe200078e0204 */
[C---:B------:R-:W-:Y:S01]  /*13d0*/  LOP3.LUT R96, R95.reuse, 0x80, RZ, 0xc0, !PT ;  /* 0x000000805f607812 */ /* 0x040fe200078ec0ff */
[----:B------:R-:W-:Y:S01]  /*13e0*/  UISETP.LT.AND UP0, UPT, UR43, 0x1, UPT ;  /* 0x000000012b00788c */ /* 0x000fe2000bf01270 */
[-C--:B---3--:R-:W-:Y:S01]  /*13f0*/  SHF.L.U32 R0, R0, R93.reuse, RZ ;  /* 0x0000005d00007219 */ /* 0x088fe200000006ff */
[----:B------:R-:W-:Y:S01]  /*1400*/  ULDC UR4, c[0x0][0x284] ;  /* 0x0000a10000047ab9 */ /* 0x000fe20000000800 */
[----:B------:R-:W-:Y:S01]  /*1410*/  IMAD R94, R94, -0x2, R5 ;  /* 0xfffffffe5e5e7824 */ /* 0x000fe200078e0205 */
[----:B------:R-:W-:Y:S01]  /*1420*/  USEL UR44, UR43, 0x1, UP0 ;  /* 0x000000012b2c7887 */ /* 0x000fe20008000000 */
[----:B------:R-:W-:Y:S01]  /*1430*/  SHF.L.U32 R93, R6, R93, RZ ;  /* 0x0000005d065d7219 */ /* 0x000fe200000006ff */
[----:B------:R-:W-:Y:S01]  /*1440*/  IMAD.SHL.U32 R95, R95, 0x2, RZ ;  /* 0x000000025f5f7824 */ /* 0x000fe200078e00ff */
[----:B------:R-:W-:Y:S01]  /*1450*/  LOP3.LUT R102, R18, 0x1, RZ, 0xfc, !PT ;  /* 0x0000000112667812 */ /* 0x000fe200078efcff */
[----:B------:R-:W-:Y:S01]  /*1460*/  VIADD R99, R4, UR4 ;  /* 0x0000000404637c36 */ /* 0x000fe20008000000 */
[C---:B----4-:R-:W-:Y:S01]  /*1470*/  SHF.L.U64.HI R92, R8.reuse, 0x3, R9 ;  /* 0x00000003085c7819 */ /* 0x050fe20000010209 */
[----:B--2---:R-:W-:Y:S01]  /*1480*/  IMAD.SHL.U32 R91, R8, 0x8, RZ ;  /* 0x00000008085b7824 */ /* 0x004fe200078e00ff */
[----:B------:R-:W-:Y:S01]  /*1490*/  SHF.R.U32.HI R96, RZ, 0x7, R96 ;  /* 0x00000007ff607819 */ /* 0x000fe20000011660 */
[----:B------:R-:W-:Y:S01]  /*14a0*/  IMAD.MOV.U32 R89, RZ, RZ, RZ ;  /* 0x000000ffff597224 */ /* 0x000fe200078e00ff */
[----:B------:R-:W-:Y:S01]  /*14b0*/  LOP3.LUT R98, RZ, R0, RZ, 0x33, !PT ;  /* 0x00000000ff627212 */ /* 0x000fe200078e33ff */
[----:B------:R-:W-:Y:S01]  /*14c0*/  UIADD3 UR44, UR43, -UR44, URZ ;  /* 0x8000002c2b2c7290 */ /* 0x000fe2000fffe03f */
[----:B------:R-:W-:Y:S01]  /*14d0*/  UMOV UR40, URZ ;  /* 0x0000003f00287c82 */ /* 0x000fe20008000000 */
[----:B0-----:R-:W-:Y:S01]  /*14e0*/  VIADD R97, R97, 0xffffffff ;  /* 0xffffffff61617836 */ /* 0x001fe20000000000 */
[----:B------:R-:W-:-:S09]  /*14f0*/  UMOV UR41, URZ ;  /* 0x0000003f00297c82 */ /* 0x000fd20008000000 */
.L_x_164:
[----:B0-----:R-:W0:Y:S01]  /*1500*/  SHFL.IDX PT, R0, R96, RZ, 0x1f ;  /* 0x00001fff60007589 */ /* 0x001e2200000e0000 */
[----:B-1----:R-:W1:Y:S01]  /*1510*/  S2UR UR7, SR_CgaCtaId ;  /* 0x00000000000779c3 */ /* 0x002e620000008800 */
[----:B------:R-:W-:Y:S01]  /*1520*/  UMOV UR6, 0x400 ;  /* 0x0000040000067882 */ /* 0x000fe20000000000 */
[----:B0-----:R-:W-:Y:S01]  /*1530*/  R2UR UR4, R0 ;  /* 0x00000000000472ca */ /* 0x001fe200000e0000 */
[----:B-1----:R-:W-:-:S12]  /*1540*/  ULEA UR6, UR7, UR6, 0x18 ;  /* 0x0000000607067291 */ /* 0x002fd8000f8ec03f */
[----:B------:R-:W-:-:S04]  /*1550*/  ULEA.HI UR5, UR4, UR4, URZ, 0x1 ;  /* 0x0000000404057291 */ /* 0x000fc8000f8f083f */
[----:B------:R-:W-:-:S04]  /*1560*/  ULOP3.LUT UR5, UR5, 0x7fffe, URZ, 0xc0, !UPT ;  /* 0x0007fffe05057892 */ /* 0x000fc8000f8ec03f */
[----:B------:R-:W-:-:S03]  /*1570*/  UIADD3 UR5, UR4, -UR5, URZ ;  /* 0x8000000504057290 */ /* 0x000fc6000fffe03f */
[----:B------:R-:W-:Y:S01]  /*1580*/  ULDC UR4, c[0x0][0x28c] ;  /* 0x0000a30000047ab9 */ /* 0x000fe20000000800 */
[----:B------:R-:W-:Y:S01]  /*1590*/  ULEA UR5, UR5, UR6, 0xd ;  /* 0x0000000605057291 */ /* 0x000fe2000f8e683f */
[----:B------:R-:W-:-:S03]  /*15a0*/  ISETP.LT.AND P0, PT, RZ, UR4, PT ;  /* 0x00000004ff007c0c */ /* 0x000fc6000bf01270 */
[----:B------:R-:W-:-:S04]  /*15b0*/  UIADD3 UR5, UR5, 0x180, URZ ;  /* 0x0000018005057890 */ /* 0x000fc8000fffe03f */
[----:B------:R-:W-:-:S04]  /*15c0*/  USHF.R.U32.HI UR5, URZ, 0x4, UR5 ;  /* 0x000000043f057899 */ /* 0x000fc80008011605 */
[----:B------:R-:W-:-:S04]  /*15d0*/  ULOP3.LUT UR5, UR5, 0x3fff, URZ, 0xc0, !UPT ;  /* 0x00003fff05057892 */ /* 0x000fc8000f8ec03f */
[----:B------:R-:W-:Y:S01]  /*15e0*/  ULOP3.LUT UR45, UR5, 0x10000, URZ, 0xfc, !UPT ;  /* 0x00010000052d7892 */ /* 0x000fe2000f8efc3f */
[----:B--2345:R-:W-:Y:S11]  /*15f0*/  @P0 BRA `(.L_x_17) ;  /* 0x0000000000400947 */ /* 0x03cff60003800000 */
[----:B------:R-:W-:Y:S01]  /*1600*/  MOV R0, 0x0 ;  /* 0x0000000000007802 */ /* 0x000fe20000000f00 */
[----:B------:R-:W-:Y:S01]  /*1610*/  ULDC.64 UR4, c[0x4][0x68] ;  /* 0x01001a0000047ab9 */ /* 0x000fe20000000a00 */
[----:B------:R-:W-:Y:S01]  /*1620*/  ULDC.64 UR6, c[0x4][0x8] ;  /* 0x0100020000067ab9 */ /* 0x000fe20000000a00 */
[----:B------:R-:W-:Y:S01]  /*1630*/  IMAD.U32 R4, RZ, RZ, UR4 ;  /* 0x00000004ff047e24 */ /* 0x000fe2000f8e00ff */
[----:B------:R0:W1:Y:S01]  /*1640*/  LDC.64 R14, c[0x4][R0] ;  /* 0x01000000000e7b82 */ /* 0x0000620000000a00 */
[----:B------:R-:W-:Y:S01]  /*1650*/  IMAD.U32 R5, RZ, RZ, UR5 ;  /* 0x00000005ff057e24 */ /* 0x000fe2000f8e00ff */
[----:B------:R-:W-:Y:S01]  /*1660*/  ULDC.64 UR4, c[0x4][0x70] ;  /* 0x01001c0000047ab9 */ /* 0x000fe20000000a00 */
[----:B------:R-:W-:Y:S02]  /*1670*/  IMAD.U32 R10, RZ, RZ, UR6 ;  /* 0x00000006ff0a7e24 */ /* 0x000fe4000f8e00ff */
[----:B------:R-:W-:Y:S02]  /*1680*/  IMAD.U32 R6, RZ, RZ, UR4 ;  /* 0x00000004ff067e24 */ /* 0x000fe4000f8e00ff */
[----:B------:R-:W-:-:S02]  /*1690*/  IMAD.U32 R7, RZ, RZ, UR5 ;  /* 0x00000005ff077e24 */ /* 0x000fc4000f8e00ff */
[----:B------:R-:W-:Y:S02]  /*16a0*/  IMAD.U32 R11, RZ, RZ, UR7 ;  /* 0x00000007ff0b7e24 */ /* 0x000fe4000f8e00ff */
[----:B------:R-:W-:Y:S02]  /*16b0*/  IMAD.MOV.U32 R8, RZ, RZ, 0x1e1 ;  /* 0x000001e1ff087424 */ /* 0x000fe400078e00ff */
[----:B------:R-:W-:Y:S02]  /*16c0*/  IMAD.MOV.U32 R12, RZ, RZ, 0x1 ;  /* 0x00000001ff0c7424 */ /* 0x000fe400078e00ff */
[----:B0-----:R-:W-:-:S07]  /*16d0*/  IMAD.MOV.U32 R13, RZ, RZ, RZ ;  /* 0x000000ffff0d7224 */ /* 0x001fce00078e00ff */
[----:B------:R-:W-:-:S07]  /*16e0*/  LEPC R20, `(.L_x_17) ;  /* 0x000000001014794e */ /* 0x000fce0000000000 */
[----:B-1---5:R-:W-:Y:S05]  /*16f0*/  CALL.ABS.NOINC R14 ;  /* 0x000000000e007343 */ /* 0x022fea0003c00000 */
.L_x_17:
[----:B------:R-:W-:-:S13]  /*1700*/  ISETP.NE.AND P0, PT, R102, 0x3, PT ;  /* 0x000000036600780c */ /* 0x000fda0003f05270 */
[----:B------:R-:W-:Y:S05]  /*1710*/  @!P0 BRA `(.L_x_18) ;  /* 0x0000000000048947 */ /* 0x000fea0003800000 */
[----:B------:R-:W-:Y:S01]  /*1720*/  BPT.TRAP 0x1 ;  /* 0x000000040000795c */ /* 0x000fe20000300000 */
.L_x_18:
[----:B------:R-:W0:Y:S01]  /*1730*/  S2UR UR5, SR_CgaCtaId ;  /* 0x00000000000579c3 */ /* 0x000e220000008800 */
[----:B------:R-:W-:Y:S01]  /*1740*/  UMOV UR4, 0x400 ;  /* 0x0000040000047882 */ /* 0x000fe20000000000 */
[----:B------:R-:W-:Y:S02]  /*1750*/  IMAD.U32 R0, RZ, RZ, UR40 ;  /* 0x00000028ff007e24 */ /* 0x000fe4000f8e00ff */
[----:B------:R-:W-:-:S03]  /*1760*/  IMAD.U32 R3, RZ, RZ, UR41 ;  /* 0x00000029ff037e24 */ /* 0x000fc6000f8e00ff */
[----:B------:R-:W-:Y:S01]  /*1770*/  SHF.L.U32 R0, R0, 0x1f, RZ ;  /* 0x0000001f00007819 */ /* 0x000fe200000006ff */
[----:B0-----:R-:W-:-:S06]  /*1780*/  ULEA UR4, UR5, UR4, 0x18 ;  /* 0x0000000405047291 */ /* 0x001fcc000f8ec03f */
[----:B------:R-:W-:-:S04]  /*1790*/  IMAD.U32 R6, RZ, RZ, UR4 ;  /* 0x00000004ff067e24 */ /* 0x000fc8000f8e00ff */
[----:B------:R-:W-:-:S04]  /*17a0*/  IMAD R3, R3, 0x8, R6 ;  /* 0x0000000803037824 */ /* 0x000fc800078e0206 */
[----:B------:R0:W1:Y:S01]  /*17b0*/  SYNCS.PHASECHK.TRANS64.TRYWAIT P1, [R3+URZ], R0 ;  /* 0x00000000030075a7 */ /* 0x000062000802017f */
[----:B------:R-:W-:Y:S05]  /*17c0*/  @!P0 BRA `(.L_x_19) ;  /* 0x0000000000048947 */ /* 0x000fea0003800000 */
[----:B------:R-:W-:Y:S01]  /*17d0*/  BPT.TRAP 0x1 ;  /* 0x000000040000795c */ /* 0x000fe20000300000 */
.L_x_19:
[----:B------:R-:W-:-:S05]  /*17e0*/  IMAD.U32 R4, RZ, RZ, UR44 ;  /* 0x0000002cff047e24 */ /* 0x000fca000f8e00ff */
[----:B------:R-:W-:Y:S01]  /*17f0*/  ISETP.GE.AND P2, PT, R4, 0x1, PT ;  /* 0x000000010400780c */ /* 0x000fe20003f46270 */
[----:B-1----:R-:W-:-:S12]  /*1800*/  @P1 BRA `(.L_x_20) ;  /* 0x0000000000081947 */ /* 0x002fd80003800000 */
[----:B------:R-:W1:Y:S02]  /*1810*/  SYNCS.PHASECHK.TRANS64.TRYWAIT P1, [R3+URZ], R0 ;  /* 0x00000000030075a7 */ /* 0x000e64000802017f */
[----:B-1----:R-:W-:Y:S05]  /*1820*/  @!P1 BRA `(.L_x_21) ;  /* 0x00000068000c9947 */ /* 0x002fea0003800000 */
.L_x_20:
[----:B------:R-:W-:Y:S05]  /*1830*/  WARPSYNC.ALL ;  /* 0x0000000000007948 */ /* 0x000fea0003800000 */
[----:B------:R-:W-:Y:S01]  /*1840*/  R2UR UR4, R6 ;  /* 0x00000000060472ca */ /* 0x000fe200000e0000 */
[----:B------:R-:W-:Y:S01]  /*1850*/  ULEA UR5, UR41, UR45, 0xa ;  /* 0x0000002d29057291 */ /* 0x000fe2000f8e503f */
[----:B------:R-:W-:Y:S01]  /*1860*/  WARPGROUP.ARRIVE ;  /* 0x00000000000079c5 */ /* 0x000fe20000000000 */
[----:B------:R-:W-:Y:S01]  /*1870*/  UMOV UR9, 0x40000040 ;  /* 0x4000004000097882 */ /* 0x000fe20000000000 */
[----:B------:R-:W-:-:S04]  /*1880*/  UMOV UR11, 0x40000040 ;  /* 0x40000040000b7882 */ /* 0x000fc80000000000 */
[----:B------:R-:W-:-:S05]  /*1890*/  UMOV UR8, UR5 ;  /* 0x0000000500087c82 */ /* 0x000fca0008000000 */
[----:B------:R-:W-:-:S04]  /*18a0*/  UIADD3 UR4, UR4, 0x1c180, URZ ;  /* 0x0001c18004047890 */ /* 0x000fc8000fffe03f */
[----:B------:R-:W-:-:S04]  /*18b0*/  USHF.R.U32.HI UR4, URZ, 0x4, UR4 ;  /* 0x000000043f047899 */ /* 0x000fc80008011604 */
[----:B------:R-:W-:-:S04]  /*18c0*/  ULOP3.LUT UR4, UR4, 0x3fff, URZ, 0xc0, !UPT ;  /* 0x00003fff04047892 */ /* 0x000fc8000f8ec03f */
[----:B------:R-:W-:-:S04]  /*18d0*/  ULOP3.LUT UR4, UR4, 0x10000, URZ, 0xfc, !UPT ;  /* 0x0001000004047892 */ /* 0x000fc8000f8efc3f */
[----:B------:R-:W-:-:S07]  /*18e0*/  ULEA UR6, UR41, UR4, 0xa ;  /* 0x0000000429067291 */ /* 0x000fce000f8e503f */
[----:B------:R-:W-:Y:S02]  /*18f0*/  UMOV UR10, UR6 ;  /* 0x00000006000a7c82 */ /* 0x000fe40008000000 */
[----:B------:R-:W-:Y:S01]  /*1900*/  HGMMA.64x128x16.F32 R24, gdesc[UR8], RZ, !UPT, gsb0 ;  /* 0x01e00000081879f0 */ /* 0x000fe2000c0008ff */
[----:B------:R-:W-:Y:S02]  /*1910*/  UIADD3 UR8, UR5, 0x2, URZ ;  /* 0x0000000205087890 */ /* 0x000fe4000fffe03f */
[----:B------:R-:W-:Y:S01]  /*1920*/  UIADD3 UR10, UR6, 0x2, URZ ;  /* 0x00000002060a7890 */ /* 0x000fe2000fffe03f */
[----:B------:R-:W-:Y:S01]  /*1930*/  UMOV UR9, 0x40000040 ;  /* 0x4000004000097882 */ /* 0x000fe20000000000 */
[----:B------:R-:W-:Y:S01]  /*1940*/  UMOV UR11, 0x40000040 ;  /* 0x40000040000b7882 */ /* 0x000fe20000000000 */
[----:B------:R-:W-:Y:S02]  /*1950*/  WARPGROUP.DEPBAR.LE gsb0, 0x0 ;  /* 0x00008000000079c5 */ /* 0x000fe40000010000 */
[----:B------:R-:W-:-:S06]  /*1960*/  WARPGROUP.ARRIVE ;  /* 0x00000000000079c5 */ /* 0x000fcc0000000000 */
[----:B------:R-:W-:Y:S01]  /*1970*/  HGMMA.64x128x16.F32 R24, gdesc[UR8], R24, gsb0 ;  /* 0x01e00000081879f0 */ /* 0x000fe20008000818 */
        /* <DEDUP_REMOVED lines=13> */
[----:B------:R-:W-:Y:S03]  /*1a50*/  HGMMA.64x128x16.F32 R24, gdesc[UR8], R24, gsb0 ;  /* 0x01e00000081879f0 */ /* 0x000fe60008000818 */
[----:B------:R-:W-:Y:S02]  /*1a60*/  WARPGROUP.DEPBAR.LE gsb0, 0x0 ;  /* 0x00008000000079c5 */ /* 0x000fe40000010000 */
[----:B------:R-:W-:Y:S05]  /*1a70*/  @!P2 BRA `(.L_x_22) ;  /* 0x000000040028a947 */ /* 0x000fea0003800000 */
[----:B------:R-:W-:Y:S01]  /*1a80*/  UIADD3 UR5, UR41, 0x1, URZ ;  /* 0x0000000129057890 */ /* 0x000fe2000fffe03f */
[----:B01----:R-:W-:Y:S02]  /*1a90*/  IMAD.U32 R0, RZ, RZ, UR44 ;  /* 0x0000002cff007e24 */ /* 0x003fe4000f8e00ff */
[----:B------:R-:W-:Y:S01]  /*1aa0*/  IMAD.U32 R3, RZ, RZ, UR41 ;  /* 0x00000029ff037e24 */ /* 0x000fe2000f8e00ff */
[----:B------:R-:W-:-:S04]  /*1ab0*/  UISETP.NE.AND UP0, UPT, UR5, 0x7, UPT ;  /* 0x000000070500788c */ /* 0x000fc8000bf05270 */
[----:B------:R-:W-:Y:S02]  /*1ac0*/  USEL UR6, URZ, 0x1, UP0 ;  /* 0x000000013f067887 */ /* 0x000fe40008000000 */
[----:B------:R-:W-:Y:S02]  /*1ad0*/  USEL UR5, UR5, URZ, UP0 ;  /* 0x0000003f05057287 */ /* 0x000fe40008000000 */
[----:B------:R-:W-:-:S06]  /*1ae0*/  ULOP3.LUT UR6, UR40, UR6, URZ, 0x3c, !UPT ;  /* 0x0000000628067292 */ /* 0x000fcc000f8e3c3f */
[----:B------:R-:W-:-:S07]  /*1af0*/  IMAD.U32 R7, RZ, RZ, UR6 ;  /* 0x00000006ff077e24 */ /* 0x000fce000f8e00ff */
.L_x_29:
[----:B------:R-:W-:Y:S05]  /*1b00*/  @!P0 BRA `(.L_x_23) ;  /* 0x0000000000048947 */ /* 0x000fea0003800000 */
[----:B------:R-:W-:Y:S01]  /*1b10*/  BPT.TRAP 0x1 ;  /* 0x000000040000795c */ /* 0x000fe20000300000 */
.L_x_23:
[----:B------:R-:W0:Y:S01]  /*1b20*/  S2UR UR7, SR_CgaCtaId ;  /* 0x00000000000779c3 */ /* 0x000e220000008800 */
[----:B------:R-:W-:Y:S01]  /*1b30*/  UMOV UR6, 0x400 ;  /* 0x0000040000067882 */ /* 0x000fe20000000000 */
[----:B------:R-:W-:Y:S01]  /*1b40*/  IMAD.U32 R5, RZ, RZ, UR5 ;  /* 0x00000005ff057e24 */ /* 0x000fe2000f8e00ff */
[----:B------:R-:W-:Y:S01]  /*1b50*/  SHF.L.U32 R4, R7, 0x1f, RZ ;  /* 0x0000001f07047819 */ /* 0x000fe200000006ff */
[----:B0-----:R-:W-:-:S06]  /*1b60*/  ULEA UR6, UR7, UR6, 0x18 ;  /* 0x0000000607067291 */ /* 0x001fcc000f8ec03f */
[----:B------:R-:W-:-:S04]  /*1b70*/  IMAD.U32 R6, RZ, RZ, UR6 ;  /* 0x00000006ff067e24 */ /* 0x000fc8000f8e00ff */
[----:B------:R-:W-:-:S04]  /*1b80*/  IMAD R5, R5, 0x8, R6 ;  /* 0x0000000805057824 */ /* 0x000fc800078e0206 */
[----:B------:R0:W1:Y:S01]  /*1b90*/  SYNCS.PHASECHK.TRANS64.TRYWAIT P1, [R5+URZ], R4 ;  /* 0x00000004050075a7 */ /* 0x000062000802017f */
[----:B------:R-:W-:Y:S05]  /*1ba0*/  @!P0 BRA `(.L_x_24) ;  /* 0x0000000000048947 */ /* 0x000fea0003800000 */
[----:B------:R-:W-:Y:S01]  /*1bb0*/  BPT.TRAP 0x1 ;  /* 0x000000040000795c */ /* 0x000fe20000300000 */
.L_x_24:
[----:B-1----:R-:W-:Y:S05]  /*1bc0*/  @P1 BRA `(.L_x_25) ;  /* 0x0000000000081947 */ /* 0x002fea0003800000 */
[----:B------:R-:W1:Y:S02]  /*1bd0*/  SYNCS.PHASECHK.TRANS64.TRYWAIT P1, [R5+URZ], R4 ;  /* 0x00000004050075a7 */ /* 0x000e64000802017f */
[----:B-1----:R-:W-:Y:S05]  /*1be0*/  @!P1 BRA `(.L_x_26) ;  /* 0x0000006400309947 */ /* 0x002fea0003800000 */
.L_x_25:
[----:B------:R-:W-:Y:S01]  /*1bf0*/  ULEA UR6, UR5, UR45, 0xa ;  /* 0x0000002d05067291 */ /* 0x000fe2000f8e503f */
[----:B------:R-:W-:Y:S01]  /*1c00*/  WARPGROUP.ARRIVE ;  /* 0x00000000000079c5 */ /* 0x000fe20000000000 */
[----:B------:R-:W-:Y:S01]  /*1c10*/  ULEA UR7, UR5, UR4, 0xa ;  /* 0x0000000405077291 */ /* 0x000fe2000f8e503f */
[----:B------:R-:W-:Y:S01]  /*1c20*/  UMOV UR9, 0x40000040 ;  /* 0x4000004000097882 */ /* 0x000fe20000000000 */
[----:B------:R-:W-:-:S03]  /*1c30*/  UMOV UR11, 0x40000040 ;  /* 0x40000040000b7882 */ /* 0x000fc60000000000 */
[----:B------:R-:W-:Y:S02]  /*1c40*/  UMOV UR8, UR6 ;  /* 0x0000000600087c82 */ /* 0x000fe40008000000 */
[----:B------:R-:W-:Y:S02]  /*1c50*/  UMOV UR10, UR7 ;  /* 0x00000007000a7c82 */ /* 0x000fe40008000000 */
[----:B------:R-:W-:Y:S01]  /*1c60*/  HGMMA.64x128x16.F32 R24, gdesc[UR8], R24, gsb0 ;  /* 0x01e00000081879f0 */ /* 0x000fe20008000818 */
[----:B------:R-:W-:Y:S02]  /*1c70*/  UIADD3 UR8, UR6, 0x2, URZ ;  /* 0x0000000206087890 */ /* 0x000fe4000fffe03f */
[----:B------:R-:W-:Y:S01]  /*1c80*/  UIADD3 UR10, UR7, 0x2, URZ ;  /* 0x00000002070a7890 */ /* 0x000fe2000fffe03f */
[----:B------:R-:W-:Y:S01]  /*1c90*/  UMOV UR9, 0x40000040 ;  /* 0x4000004000097882 */ /* 0x000fe20000000000 */
[----:B------:R-:W-:Y:S01]  /*1ca0*/  UMOV UR11, 0x40000040 ;  /* 0x40000040000b7882 */ /* 0x000fe20000000000 */
[----:B------:R-:W-:-:S02]  /*1cb0*/  WARPGROUP.DEPBAR.LE gsb0, 0x0 ;  /* 0x00008000000079c5 */ /* 0x000fc40000010000 */
        /* <DEDUP_REMOVED lines=18> */
[----:B------:R-:W-:Y:S01]  /*1de0*/  BPT.TRAP 0x1 ;  /* 0x000000040000795c */ /* 0x000fe20000300000 */
.L_x_27:
[----:B------:R-:W-:-:S13]  /*1df0*/  ISETP.NE.AND P1, PT, R22, RZ, PT ;  /* 0x000000ff1600720c */ /* 0x000fda0003f25270 */
[----:B01----:R-:W-:-:S04]  /*1e00*/  @P1 IMAD R4, R3, 0x8, R6 ;  /* 0x0000000803041824 */ /* 0x003fc800078e0206 */
[----:B------:R-:W-:-:S05]  /*1e10*/  @P1 VIADD R4, R4, 0x38 ;  /* 0x0000003804041836 */ /* 0x000fca0000000000 */
[----:B------:R-:W-:-:S04]  /*1e20*/  @P1 PRMT R4, R19, 0x654, R4 ;  /* 0x0000065413041816 */ /* 0x000fc80000000004 */
[----:B------:R0:W-:Y:S01]  /*1e30*/  @P1 SYNCS.ARRIVE.TRANS64.RED.A1T0 RZ, [R4+URZ], RZ ;  /* 0x000000ff04ff19a7 */ /* 0x0001e2000810043f */
[----:B------:R-:W-:-:S13]  /*1e40*/  ISETP.GT.U32.AND P1, PT, R18, 0x1, PT ;  /* 0x000000011200780c */ /* 0x000fda0003f24070 */
[----:B0-----:R-:W-:Y:S05]  /*1e50*/  @P1 BRA `(.L_x_28) ;  /* 0x0000000000041947 */ /* 0x001fea0003800000 */
[----:B------:R-:W-:Y:S01]  /*1e60*/  BPT.TRAP 0x1 ;  /* 0x000000040000795c */ /* 0x000fe20000300000 */
.L_x_28:
[----:B------:R-:W-:Y:S01]  /*1e70*/  UIADD3 UR5, UR5, 0x1, URZ ;  /* 0x0000000105057890 */ /* 0x000fe2000fffe03f */
[C---:B------:R-:W-:Y:S01]  /*1e80*/  ISETP.GT.AND P2, PT, R0.reuse, 0x1, PT ;  /* 0x000000010000780c */ /* 0x040fe20003f44270 */
[----:B------:R-:W-:Y:S02]  /*1e90*/  VIADD R3, R3, 0x1 ;  /* 0x0000000103037836 */ /* 0x000fe40000000000 */
[----:B------:R-:W-:Y:S01]  /*1ea0*/  UISETP.NE.AND UP0, UPT, UR5, 0x7, UPT ;  /* 0x000000070500788c */ /* 0x000fe2000bf05270 */
[----:B------:R-:W-:Y:S02]  /*1eb0*/  VIADD R0, R0, 0xffffffff ;  /* 0xffffffff00007836 */ /* 0x000fe40000000000 */
[C---:B------:R-:W-:Y:S01]  /*1ec0*/  ISETP.NE.AND P1, PT, R3.reuse, 0x7, PT ;  /* 0x000000070300780c */ /* 0x040fe20003f25270 */
[----:B------:R-:W-:Y:S02]  /*1ed0*/  USEL UR6, URZ, 0x1, UP0 ;  /* 0x000000013f067887 */ /* 0x000fe40008000000 */
[----:B------:R-:W-:Y:S01]  /*1ee0*/  USEL UR5, UR5, URZ, UP0 ;  /* 0x0000003f05057287 */ /* 0x000fe20008000000 */
[----:B------:R-:W-:-:S03]  /*1ef0*/  SEL R3, R3, RZ, P1 ;  /* 0x000000ff03037207 */ /* 0x000fc60000800000 */
[----:B------:R-:W-:Y:S01]  /*1f00*/  LOP3.LUT R7, R7, UR6, RZ, 0x3c, !PT ;  /* 0x0000000607077c12 */ /* 0x000fe2000f8e3cff */
[----:B------:R-:W-:Y:S07]  /*1f10*/  @P2 BRA `(.L_x_29) ;  /* 0xfffffff800f82947 */ /* 0x000fee000383ffff */
.L_x_22:
[----:B01----:R-:W0:Y:S02]  /*1f20*/  LDC R0, c[0x0][0x28c] ;  /* 0x0000a300ff007b82 */ /* 0x003e240000000800 */
[----:B0-----:R-:W-:-:S13]  /*1f30*/  ISETP.GE.AND P1, PT, R0, 0x1, PT ;  /* 0x000000010000780c */ /* 0x001fda0003f26270 */
[----:B------:R-:W-:Y:S05]  /*1f40*/  @!P1 BRA `(.L_x_30) ;  /* 0x0000000000509947 */ /* 0x000fea0003800000 */
[----:B------:R-:W-:Y:S05]  /*1f50*/  @!P0 BRA `(.L_x_31) ;  /* 0x0000000000048947 */ /* 0x000fea0003800000 */
[----:B------:R-:W-:Y:S01]  /*1f60*/  BPT.TRAP 0x1 ;  /* 0x000000040000795c */ /* 0x000fe20000300000 */
.L_x_31:
[----:B------:R-:W-:Y:S01]  /*1f70*/  ISETP.NE.AND P0, PT, R22, RZ, PT ;  /* 0x000000ff1600720c */ /* 0x000fe20003f05270 */
[----:B------:R-:W-:Y:S01]  /*1f80*/  BSSY B0, `(.L_x_32) ;  /* 0x000000e000007945 */ /* 0x000fe20003800000 */
[----:B------:R-:W-:-:S11]  /*1f90*/  ISETP.GT.U32.AND P1, PT, R18, 0x1, PT ;  /* 0x000000011200780c */ /* 0x000fd60003f24070 */
[----:B------:R-:W-:Y:S05]  /*1fa0*/  @!P0 BRA `(.L_x_33) ;  /* 0x00000000002c8947 */ /* 0x000fea0003800000 */
[----:B------:R-:W-:-:S04]  /*1fb0*/  UIADD3 UR6, UR44, UR41, URZ ;  /* 0x000000292c067290 */ /* 0x000fc8000fffe03f */
[----:B------:R-:W-:-:S04]  /*1fc0*/  UIMAD.WIDE.U32 UR4, UR6, 0x24924925, URZ ;  /* 0x24924925060478a5 */ /* 0x000fc8000f8e003f */
[----:B------:R-:W-:-:S04]  /*1fd0*/  UIADD3 UR4, UR6, -UR5, URZ ;  /* 0x8000000506047290 */ /* 0x000fc8000fffe03f */
[----:B------:R-:W-:-:S04]  /*1fe0*/  ULEA.HI UR4, UR4, UR5, URZ, 0x1f ;  /* 0x0000000504047291 */ /* 0x000fc8000f8ff83f */
[----:B------:R-:W-:-:S04]  /*1ff0*/  USHF.R.U32.HI UR4, URZ, 0x2, UR4 ;  /* 0x000000023f047899 */ /* 0x000fc80008011604 */
[----:B------:R-:W-:-:S06]  /*2000*/  UIMAD UR4, UR4, -0x7, UR6 ;  /* 0xfffffff9040478a4 */ /* 0x000fcc000f8e0206 */
[----:B------:R-:W-:-:S04]  /*2010*/  IMAD.U32 R3, RZ, RZ, UR4 ;  /* 0x00000004ff037e24 */ /* 0x000fc8000f8e00ff */
[----:B------:R-:W-:-:S04]  /*2020*/  IMAD R0, R3, 0x8, R6 ;  /* 0x0000000803007824 */ /* 0x000fc800078e0206 */
[----:B------:R-:W-:-:S05]  /*2030*/  VIADD R0, R0, 0x38 ;  /* 0x0000003800007836 */ /* 0x000fca0000000000 */
[----:B------:R-:W-:-:S04]  /*2040*/  PRMT R0, R19, 0x654, R0 ;  /* 0x0000065413007816 */ /* 0x000fc80000000000 */
[----:B------:R0:W-:Y:S03]  /*2050*/  SYNCS.ARRIVE.TRANS64.RED.A1T0 RZ, [R0+URZ], RZ ;  /* 0x000000ff00ff79a7 */ /* 0x0001e6000810043f */
.L_x_33:
[----:B------:R-:W-:Y:S05]  /*2060*/  BSYNC B0 ;  /* 0x0000000000007941 */ /* 0x000fea0003800000 */
.L_x_32:
[----:B------:R-:W-:Y:S05]  /*2070*/  @P1 BRA `(.L_x_30) ;  /* 0x0000000000041947 */ /* 0x000fea0003800000 */
[----:B------:R-:W-:Y:S01]  /*2080*/  BPT.TRAP 0x1 ;  /* 0x000000040000795c */ /* 0x000fe20000300000 */
.L_x_30:
[----:B------:R-:W-:Y:S01]  /*2090*/  UISETP.GE.U32.AND UP1, UPT, UR43, 0x7, UPT ;  /* 0x000000072b00788c */ /* 0x000fe2000bf26070 */
[----:B------:R-:W-:Y:S01]  /*20a0*/  IMAD.SHL.U32 R100, R100, 0x80, RZ ;  /* 0x0000008064647824 */ /* 0x000fe200078e00ff */
[----:B------:R-:W-:Y:S01]  /*20b0*/  UIADD3 UR41, UR43, UR41, URZ ;  /* 0x000000292b297290 */ /* 0x000fe2000fffe03f */
[----:B------:R-:W-:Y:S01]  /*20c0*/  SHF.R.S32.HI R11, RZ, 0x1f, R101 ;  /* 0x0000001fff0b7819 */ /* 0x000fe20000011465 */
[----:B------:R-:W-:Y:S01]  /*20d0*/  ULDC UR10, c[0x0][0x288] ;  /* 0x0000a200000a7ab9 */ /* 0x000fe20000000800 */
[----:B------:R-:W-:Y:S01]  /*20e0*/  IMAD.SHL.U32 R6, R103, 0x80, RZ ;  /* 0x0000008067067824 */ /* 0x000fe200078e00ff */
[C---:B------:R-:W-:Y:S01]  /*20f0*/  LOP3.LUT R8, R100.reuse, 0x6, R95, 0xf8, !PT ;  /* 0x0000000664087812 */ /* 0x040fe200078ef85f */
[----:B------:R-:W-:Y:S01]  /*2100*/  UISETP.GT.U32.AND UP0, UPT, UR41, 0x6, UPT ;  /* 0x000000062900788c */ /* 0x000fe2000bf04070 */
[----:B------:R-:W-:Y:S01]  /*2110*/  ISETP.GE.AND P0, PT, R100, UR10, PT ;  /* 0x0000000a64007c0c */ /* 0x000fe2000bf06270 */
[----:B------:R-:W-:Y:S01]  /*2120*/  ULDC.64 UR6, c[0x0][0x5d0] ;  /* 0x0001740000067ab9 */ /* 0x000fe20000000a00 */
[----:B------:R-:W-:Y:S01]  /*2130*/  ULDC UR11, c[0x0][0x284] ;  /* 0x0000a100000b7ab9 */ /* 0x000fe20000000800 */
[----:B------:R-:W-:Y:S01]  /*2140*/  @UP1 UIMAD.WIDE.U32 UR4, UR41, 0x24924925, URZ ;  /* 0x24924925290418a5 */ /* 0x000fe2000f8e003f */
[----:B------:R-:W-:Y:S01]  /*2150*/  SHF.R.S32.HI R9, RZ, 0x1f, R8 ;  /* 0x0000001fff097819 */ /* 0x000fe20000011408 */
[----:B0-----:R-:W-:Y:S01]  /*2160*/  IMAD R0, R11, UR6, RZ ;  /* 0x000000060b007c24 */ /* 0x001fe2000f8e02ff */
[----:B------:R-:W-:Y:S01]  /*2170*/  UISETP.LT.U32.AND UP0, UPT, UR43, 0x7, UP0 ;  /* 0x000000072b00788c */ /* 0x000fe20008701070 */
[----:B------:R-:W-:Y:S01]  /*2180*/  ISETP.GE.OR P0, PT, R6, UR11, P0 ;  /* 0x0000000b06007c0c */ /* 0x000fe20008706670 */
[----:B------:R-:W-:Y:S01]  /*2190*/  @UP1 UIADD3 UR4, UR41, -UR5, URZ ;  /* 0x8000000529041290 */ /* 0x000fe2000fffe03f */
[C---:B------:R-:W-:Y:S01]  /*21a0*/  IMAD R3, R101.reuse, UR7, R0 ;  /* 0x0000000765037c24 */ /* 0x040fe2000f8e0200 */
[----:B------:R-:W-:Y:S01]  /*21b0*/  ULDC.64 UR8, c[0x0][0x5c8] ;  /* 0x0001720000087ab9 */ /* 0x000fe20000000a00 */
[----:B------:R-:W-:Y:S01]  /*21c0*/  IMAD.WIDE.U32 R4, R101, UR6, R8 ;  /* 0x0000000665047c25 */ /* 0x000fe2000f8e0008 */
[----:B------:R-:W-:-:S02]  /*21d0*/  USEL UR6, URZ, 0x1, !UP0 ;  /* 0x000000013f067887 */ /* 0x000fc4000c000000 */
[----:B------:R-:W-:Y:S01]  /*21e0*/  @UP1 ULEA.HI UR4, UR4, UR5, URZ, 0x1f ;  /* 0x0000000504041291 */ /* 0x000fe2000f8ff83f */
[----:B------:R-:W-:Y:S01]  /*21f0*/  IMAD.WIDE R104, R103, 0x80, R88 ;  /* 0x0000008067687825 */ /* 0x000fe200078e0258 */
[----:B------:R-:W-:Y:S02]  /*2200*/  ULOP3.LUT UR40, UR40, UR6, URZ, 0x3c, !UPT ;  /* 0x0000000628287292 */ /* 0x000fe4000f8e3c3f */
[----:B------:R-:W-:Y:S01]  /*2210*/  @UP1 USHF.R.U32.HI UR4, URZ, 0x2, UR4 ;  /* 0x000000023f041899 */ /* 0x000fe20008011604 */
[----:B------:R-:W-:Y:S02]  /*2220*/  IMAD.IADD R5, R5, 0x1, R3 ;  /* 0x0000000105057824 */ /* 0x000fe400078e0203 */
[----:B------:R-:W-:Y:S01]  /*2230*/  IMAD R3, R105, UR8, RZ ;  /* 0x0000000869037c24 */ /* 0x000fe2000f8e02ff */
[----:B------:R-:W-:Y:S01]  /*2240*/  @UP1 ULOP3.LUT UR40, UR40, 0x1, UR4, 0x78, !UPT ;  /* 0x0000000128281892 */ /* 0x000fe2000f8e7804 */
[----:B------:R-:W-:-:S04]  /*2250*/  IMAD.WIDE.U32 R106, R104, UR8, R4 ;  /* 0x00000008686a7c25 */ /* 0x000fc8000f8e0004 */
[----:B------:R-:W-:Y:S02]  /*2260*/  IMAD R7, R104, UR9, R3 ;  /* 0x0000000968077c24 */ /* 0x000fe4000f8e0203 */
[----:B------:R-:W-:Y:S01]  /*2270*/  IMAD.MOV.U32 R0, RZ, RZ, -0x1 ;  /* 0xffffffffff007424 */ /* 0x000fe200078e00ff */
[----:B------:R-:W-:Y:S06]  /*2280*/  @P0 BRA `(.L_x_34) ;  /* 0x00000040001c0947 */ /* 0x000fec0003800000 */
[----:B-----5:R-:W-:Y:S01]  /*2290*/  FSETP.NEU.AND P0, PT, R90, RZ, PT ;  /* 0x000000ff5a00720b */ /* 0x020fe20003f0d000 */
[----:B------:R-:W-:Y:S01]  /*22a0*/  IMAD.IADD R4, R94, 0x1, -R100 ;  /* 0x000000015e047824 */ /* 0x000fe200078e0a64 */
[----:B------:R-:W-:Y:S01]  /*22b0*/  BSSY B0, `(.L_x_34) ;  /* 0x0000404000007945 */ /* 0x000fe20003800000 */
[----:B------:R-:W-:Y:S02]  /*22c0*/  IMAD.IADD R3, R99, 0x1, -R6 ;  /* 0x0000000163037824 */ /* 0x000fe400078e0a06 */
[----:B------:R-:W-:Y:S01]  /*22d0*/  IMAD.IADD R103, R107, 0x1, R7 ;  /* 0x000000016b677824 */ /* 0x000fe200078e0207 */
[----:B------:R-:W-:-:S04]  /*22e0*/  ISETP.GT.AND P2, PT, R4, RZ, PT ;  /* 0x000000ff0400720c */ /* 0x000fc80003f44270 */
[----:B------:R-:W-:-:S03]  /*22f0*/  ISETP.GT.AND P1, PT, R3, RZ, P2 ;  /* 0x000000ff0300720c */ /* 0x000fc60001724270 */
[----:B------:R-:W-:Y:S10]  /*2300*/  @!P0 BRA `(.L_x_35) ;  /* 0x0000002c00288947 */ /* 0x000ff40003800000 */
[----:B------:R-:W0:Y:S01]  /*2310*/  LDC.64 R110, c[0x0][0x5b8] ;  /* 0x00016e00ff6e7b82 */ /* 0x000e220000000a00 */
[----:B------:R-:W-:-:S07]  /*2320*/  ULDC.64 UR4, c[0x0][0x5c0] ;  /* 0x0001700000047ab9 */ /* 0x000fce0000000a00 */
[----:B------:R-:W1:Y:S08]  /*2330*/  LDC.64 R112, c[0x0][0x5b0] ;  /* 0x00016c00ff707b82 */ /* 0x000e700000000a00 */
[----:B------:R-:W2:Y:S01]  /*2340*/  LDC.64 R114, c[0x0][0x5a8] ;  /* 0x00016a00ff727b82 */ /* 0x000ea20000000a00 */
[-C--:B0-----:R-:W-:Y:S02]  /*2350*/  IMAD R6, R11, R110.reuse, RZ ;  /* 0x0000006e0b067224 */ /* 0x081fe400078e02ff */
[----:B------:R-:W-:-:S04]  /*2360*/  IMAD.WIDE.U32 R108, R101, R110, R8 ;  /* 0x0000006e656c7225 */ /* 0x000fc800078e0008 */
[----:B------:R-:W-:Y:S02]  /*2370*/  IMAD R107, R101, R111, R6 ;  /* 0x0000006f656b7224 */ /* 0x000fe400078e0206 */
[-C--:B-1----:R-:W-:Y:S02]  /*2380*/  IMAD R5, R105, R112.reuse, RZ ;  /* 0x0000007069057224 */ /* 0x082fe400078e02ff */
[----:B------:R-:W-:Y:S02]  /*2390*/  IMAD.IADD R13, R109, 0x1, R107 ;  /* 0x000000016d0d7824 */ /* 0x000fe400078e026b */
[----:B------:R-:W-:Y:S02]  /*23a0*/  IMAD.MOV.U32 R12, RZ, RZ, R108 ;  /* 0x000000ffff0c7224 */ /* 0x000fe400078e006c */
[C---:B------:R-:W-:Y:S02]  /*23b0*/  IMAD R111, R104.reuse, R113, R5 ;  /* 0x00000071686f7224 */ /* 0x040fe400078e0205 */
[----:B------:R-:W-:-:S04]  /*23c0*/  IMAD.WIDE.U32 R6, R104, R112, R12 ;  /* 0x0000007068067225 */ /* 0x000fc800078e000c */
[----:B------:R-:W-:Y:S01]  /*23d0*/  IMAD.IADD R5, R7, 0x1, R111 ;  /* 0x0000000107057824 */ /* 0x000fe200078e026f */
[----:B--2---:R-:W-:-:S04]  /*23e0*/  LEA R14, P0, R6, R114, 0x1 ;  /* 0x00000072060e7211 */ /* 0x004fc800078008ff */
[----:B------:R-:W-:-:S05]  /*23f0*/  LEA.HI.X R15, R6, R115, R5, 0x1, P0 ;  /* 0x00000073060f7211 */ /* 0x000fca00000f0c05 */
[----:B------:R0:W2:Y:S01]  /*2400*/  @P1 LDG.E.LTC128B.U16 R5, desc[UR38][R14.64] ;  /* 0x000000260e051981 */ /* 0x0000a2000c1e1520 */
[----:B------:R-:W-:Y:S01]  /*2410*/  LEA R10, P0, R106, UR4, 0x1 ;  /* 0x000000046a0a7c11 */ /* 0x000fe2000f8008ff */
[----:B------:R-:W-:Y:S01]  /*2420*/  IMAD.WIDE.U32 R6, R104, R112, R8 ;  /* 0x0000007068067225 */ /* 0x000fe200078e0008 */
[----:B------:R-:W-:Y:S03]  /*2430*/  BSSY B1, `(.L_x_36) ;  /* 0x0000012000017945 */ /* 0x000fe60003800000 */
[----:B------:R-:W-:Y:S02]  /*2440*/  IMAD.IADD R7, R111, 0x1, R7 ;  /* 0x000000016f077824 */ /* 0x000fe400078e0207 */
[----:B------:R-:W-:Y:S01]  /*2450*/  IMAD.WIDE.U32 R20, R101, R110, R6 ;  /* 0x0000006e65147225 */ /* 0x000fe200078e0006 */
[----:B0-----:R-:W-:-:S03]  /*2460*/  SHF.L.U64.HI R15, R112, 0x3, R113 ;  /* 0x00000003700f7819 */ /* 0x001fc60000010271 */
[----:B------:R-:W-:Y:S01]  /*2470*/  IMAD.IADD R7, R107, 0x1, R21 ;  /* 0x000000016b077824 */ /* 0x000fe200078e0215 */
[----:B------:R-:W-:Y:S01]  /*2480*/  LEA R6, P4, R20, R114, 0x1 ;  /* 0x0000007214067211 */ /* 0x000fe200078808ff */
[----:B------:R-:W-:-:S03]  /*2490*/  IMAD.SHL.U32 R14, R112, 0x8, RZ ;  /* 0x00000008700e7824 */ /* 0x000fc600078e00ff */
[----:B------:R-:W-:Y:S01]  /*24a0*/  LEA.HI.X R7, R20, R115, R7, 0x1, P4 ;  /* 0x0000007314077211 */ /* 0x000fe200020f0c07 */
[----:B--2---:R-:W-:-:S05]  /*24b0*/  HADD2.F32 R11, -RZ, R5.H0_H0 ;  /* 0x20000005ff0b7230 */ /* 0x004fca0000004100 */
[----:B------:R-:W-:-:S04]  /*24c0*/  FMUL R11, R11, R90 ;  /* 0x0000005a0b0b7220 */ /* 0x000fc80000400000 */
[----:B------:R-:W-:Y:S01]  /*24d0*/  FFMA R24, R24, R23, R11 ;  /* 0x0000001718187223 */ /* 0x000fe2000000000b */
[----:B------:R-:W-:Y:S02]  /*24e0*/  LEA.HI.X R11, R106, UR5, R103, 0x1, P0 ;  /* 0x000000056a0b7c11 */ /* 0x000fe400080f0c67 */
[----:B------:R-:W-:Y:S02]  /*24f0*/  ISETP.GT.AND P0, PT, R4, 0x1, PT ;  /* 0x000000010400780c */ /* 0x000fe40003f04270 */
[----:B------:R-:W-:Y:S02]  /*2500*/  F2FP.F16.F32.PACK_AB R24, RZ, R24 ;  /* 0x00000018ff18723e */ /* 0x000fe400000000ff */
[----:B------:R-:W-:-:S03]  /*2510*/  ISETP.GT.AND P3, PT, R3, RZ, P0 ;  /* 0x000000ff0300720c */ /* 0x000fc60000764270 */
[----:B------:R0:W-:Y:S10]  /*2520*/  @P1 STG.E.U16 desc[UR38][R10.64], R24 ;  /* 0x000000180a001986 */ /* 0x0001f4000c101526 */
[----:B------:R-:W-:Y:S05]  /*2530*/  @!P3 BRA `(.L_x_37) ;  /* 0x000000000004b947 */ /* 0x000fea0003800000 */
[----:B------:R1:W5:Y:S02]  /*2540*/  LDG.E.LTC128B.U16 R5, desc[UR38][R6.64+0x2] ;  /* 0x0000022606057981 */ /* 0x000364000c1e1520 */
.L_x_37:
[----:B------:R-:W-:Y:S05]  /*2550*/  BSYNC B1 ;  /* 0x0000000000017941 */ /* 0x000fea0003800000 */
.L_x_36:
[----:B-----5:R-:W-:Y:S01]  /*2560*/  HADD2.F32 R103, -RZ, R5.H0_H0 ;  /* 0x20000005ff677230 */ /* 0x020fe20000004100 */
[----:B------:R-:W-:Y:S01]  /*2570*/  ISETP.GT.AND P2, PT, R3, 0x8, P2 ;  /* 0x000000080300780c */ /* 0x000fe20001744270 */
[----:B------:R-:W-:Y:S01]  /*2580*/  IMAD.WIDE.U32 R20, R104, R112, R14 ;  /* 0x0000007068147225 */ /* 0x000fe200078e000e */
[----:B0-----:R-:W-:-:S03]  /*2590*/  PRMT R24, R5, 0x7610, R24 ;  /* 0x0000761005187816 */ /* 0x001fc60000000018 */
[----:B------:R-:W-:Y:S01]  /*25a0*/  FMUL R12, R103, R90 ;  /* 0x0000005a670c7220 */ /* 0x000fe20000400000 */
[----:B------:R-:W-:Y:S01]  /*25b0*/  IMAD.IADD R111, R111, 0x1, R21 ;  /* 0x000000016f6f7824 */ /* 0x000fe200078e0215 */
[----:B------:R-:W-:Y:S02]  /*25c0*/  IADD3 R108, P1, R108, R20, RZ ;  /* 0x000000146c6c7210 */ /* 0x000fe40007f3e0ff */
[----:B------:R-:W-:-:S03]  /*25d0*/  FFMA R12, R25, R23, R12 ;  /* 0x00000017190c7223 */ /* 0x000fc6000000000c */
[----:B------:R-:W-:Y:S01]  /*25e0*/  IMAD.X R13, R111, 0x1, R13, P1 ;  /* 0x000000016f0d7824 */ /* 0x000fe200008e060d */
[C---:B------:R-:W-:Y:S02]  /*25f0*/  LEA R14, P1, R108.reuse, R114, 0x1 ;  /* 0x000000726c0e7211 */ /* 0x040fe400078208ff */
[----:B------:R-:W-:Y:S02]  /*2600*/  F2FP.F16.F32.PACK_AB R12, RZ, R12 ;  /* 0x0000000cff0c723e */ /* 0x000fe400000000ff */
[----:B------:R-:W-:Y:S02]  /*2610*/  LEA.HI.X R15, R108, R115, R13, 0x1, P1 ;  /* 0x000000736c0f7211 */ /* 0x000fe400008f0c0d */
[----:B------:R-:W-:-:S05]  /*2620*/  PRMT R21, R12, 0x7610, R21 ;  /* 0x000076100c157816 */ /* 0x000fca0000000015 */
[----:B------:R0:W-:Y:S04]  /*2630*/  @P3 STG.E.U16 desc[UR38][R10.64+0x2], R21 ;  /* 0x000002150a003986 */ /* 0x0001e8000c101526 */
[----:B------:R-:W2:Y:S01]  /*2640*/  @P2 LDG.E.LTC128B.U16 R24, desc[UR38][R14.64] ;  /* 0x000000260e182981 */ /* 0x000ea2000c1e1520 */
[----:B------:R-:W-:Y:S01]  /*2650*/  IADD3 R20, P1, R8, R20, RZ ;  /* 0x0000001408147210 */ /* 0x000fe20007f3e0ff */
[----:B------:R-:W-:Y:S01]  /*2660*/  BSSY B1, `(.L_x_38) ;  /* 0x0000011000017945 */ /* 0x000fe20003800000 */
[----:B------:R-:W-:Y:S02]  /*2670*/  SHF.L.U64.HI R13, R91, 0x1, R92 ;  /* 0x000000015b0d7819 */ /* 0x000fe4000001025c */
[----:B------:R-:W-:Y:S01]  /*2680*/  ISETP.GT.AND P0, PT, R3, 0x8, P0 ;  /* 0x000000080300780c */ /* 0x000fe20000704270 */
[----:B0-----:R-:W-:Y:S01]  /*2690*/  IMAD.X R21, R9, 0x1, R111, P1 ;  /* 0x0000000109157824 */ /* 0x001fe200008e066f */
[----:B------:R-:W-:Y:S01]  /*26a0*/  LEA R12, P1, R91, R10, 0x1 ;  /* 0x0000000a5b0c7211 */ /* 0x000fe200078208ff */
[----:B------:R-:W-:-:S04]  /*26b0*/  IMAD.WIDE.U32 R20, R101, R110, R20 ;  /* 0x0000006e65147225 */ /* 0x000fc800078e0014 */
[----:B------:R-:W-:Y:S01]  /*26c0*/  IMAD.X R13, R13, 0x1, R11, P1 ;  /* 0x000000010d0d7824 */ /* 0x000fe200008e060b */
[----:B------:R-:W-:Y:S01]  /*26d0*/  LEA R8, P3, R20, R114, 0x1 ;  /* 0x0000007214087211 */ /* 0x000fe200078608ff */
[----:B------:R-:W-:-:S05]  /*26e0*/  IMAD.IADD R9, R107, 0x1, R21 ;  /* 0x000000016b097824 */ /* 0x000fca00078e0215 */
[----:B------:R-:W-:Y:S01]  /*26f0*/  LEA.HI.X R9, R20, R115, R9, 0x1, P3 ;  /* 0x0000007314097211 */ /* 0x000fe200018f0c09 */
[----:B--2---:R-:W-:-:S05]  /*2700*/  HADD2.F32 R5, -RZ, R24.H0_H0 ;  /* 0x20000018ff057230 */ /* 0x004fca0000004100 */
[----:B------:R-:W-:-:S04]  /*2710*/  FMUL R5, R5, R90 ;  /* 0x0000005a05057220 */ /* 0x000fc80000400000 */
[----:B------:R-:W-:-:S05]  /*2720*/  FFMA R5, R26, R23, R5 ;  /* 0x000000171a057223 */ /* 0x000fca0000000005 */
[----:B------:R-:W-:-:S05]  /*2730*/  F2FP.F16.F32.PACK_AB R5, RZ, R5 ;  /* 0x00000005ff05723e */ /* 0x000fca00000000ff */
[----:B------:R0:W-:Y:S01]  /*2740*/  @P2 STG.E.U16 desc[UR38][R12.64], R5 ;  /* 0x000000050c002986 */ /* 0x0001e2000c101526 */
[----:B------:R-:W-:Y:S05]  /*2750*/  @!P0 BRA `(.L_x_39) ;  /* 0x0000000000048947 */ /* 0x000fea0003800000 */
[----:B------:R2:W5:Y:S02]  /*2760*/  LDG.E.LTC128B.U16 R24, desc[UR38][R8.64+0x2] ;  /* 0x0000022608187981 */ /* 0x000564000c1e1520 */
.L_x_39:
[----:B------:R-:W-:Y:S05]  /*2770*/  BSYNC B1 ;  /* 0x0000000000017941 */ /* 0x000fea0003800000 */
.L_x_38:
[----:B0----5:R-:W-:Y:S01]  /*2780*/  HADD2.F32 R5, -RZ, R24.H0_H0 ;  /* 0x20000018ff057230 */ /* 0x021fe20000004100 */
[----:B------:R-:W-:Y:S01]  /*2790*/  ISETP.GT.AND P1, PT, R4, 0x8, PT ;  /* 0x000000080400780c */ /* 0x000fe20003f24270 */
[----:B------:R-:W-:Y:S03]  /*27a0*/  BSSY B1, `(.L_x_40) ;  /* 0x0000008000017945 */ /* 0x000fe60003800000 */
[----:B------:R-:W-:Y:S01]  /*27b0*/  FMUL R14, R5, R90 ;  /* 0x0000005a050e7220 */ /* 0x000fe20000400000 */
[----:B------:R-:W-:-:S03]  /*27c0*/  ISETP.GT.AND P2, PT, R3, RZ, P1 ;  /* 0x000000ff0300720c */ /* 0x000fc60000f44270 */
[----:B------:R-:W-:-:S05]  /*27d0*/  FFMA R14, R27, R23, R14 ;  /* 0x000000171b0e7223 */ /* 0x000fca000000000e */
[----:B------:R-:W-:-:S05]  /*27e0*/  F2FP.F16.F32.PACK_AB R14, RZ, R14 ;  /* 0x0000000eff0e723e */ /* 0x000fca00000000ff */
[----:B------:R0:W-:Y:S01]  /*27f0*/  @P0 STG.E.U16 desc[UR38][R12.64+0x2], R14 ;  /* 0x0000020e0c000986 */ /* 0x0001e2000c101526 */
[----:B------:R-:W-:Y:S05]  /*2800*/  @!P2 BRA `(.L_x_41) ;  /* 0x000000000004a947 */ /* 0x000fea0003800000 */
[----:B------:R3:W5:Y:S02]  /*2810*/  LDG.E.LTC128B.U16 R24, desc[UR38][R6.64+0x10] ;  /* 0x0000102606187981 */ /* 0x000764000c1e1520 */
.L_x_41:
[----:B------:R-:W-:Y:S05]  /*2820*/  BSYNC B1 ;  /* 0x0000000000017941 */ /* 0x000fea0003800000 */
.L_x_40:
[----:B-----5:R-:W-:Y:S01]  /*2830*/  HADD2.F32 R5, -RZ, R24.H0_H0 ;  /* 0x20000018ff057230 */ /* 0x020fe20000004100 */
        /* <DEDUP_REMOVED lines=9> */
.L_x_43:
[----:B------:R-:W-:Y:S05]  /*28d0*/  BSYNC B1 ;  /* 0x0000000000017941 */ /* 0x000fea0003800000 */
.L_x_42:
[----:B----45:R-:W-:Y:S01]  /*28e0*/  HADD2.F32 R5, -RZ, R24.H0_H0 ;  /* 0x20000018ff057230 */ /* 0x030fe20000004100 */
[----:B------:R-:W-:Y:S01]  /*28f0*/  ISETP.GT.AND P1, PT, R3, 0x8, P1 ;  /* 0x000000080300780c */ /* 0x000fe20000f24270 */
[----:B------:R-:W-:Y:S03]  /*2900*/  BSSY B1, `(.L_x_44) ;  /* 0x0000007000017945 */ /* 0x000fe60003800000 */
[----:B0-----:R-:W-:-:S04]  /*2910*/  FMUL R14, R5, R90 ;  /* 0x0000005a050e7220 */ /* 0x001fc80000400000 */
[----:B------:R-:W-:-:S05]  /*2920*/  FFMA R14, R29, R23, R14 ;  /* 0x000000171d0e7223 */ /* 0x000fca000000000e */
[----:B------:R-:W-:-:S05]  /*2930*/  F2FP.F16.F32.PACK_AB R14, RZ, R14 ;  /* 0x0000000eff0e723e */ /* 0x000fca00000000ff */
[----:B------:R0:W-:Y:S01]  /*2940*/  @P3 STG.E.U16 desc[UR38][R10.64+0x12], R14 ;  /* 0x0000120e0a003986 */ /* 0x0001e2000c101526 */
[----:B------:R-:W-:Y:S05]  /*2950*/  @!P1 BRA `(.L_x_45) ;  /* 0x0000000000049947 */ /* 0x000fea0003800000 */
[----:B------:R4:W5:Y:S02]  /*2960*/  LDG.E.LTC128B.U16 R24, desc[UR38][R8.64+0x10] ;  /* 0x0000102608187981 */ /* 0x000964000c1e1520 */
.L_x_45:
[----:B------:R-:W-:Y:S05]  /*2970*/  BSYNC B1 ;  /* 0x0000000000017941 */ /* 0x000fea0003800000 */
.L_x_44:
[----:B-----5:R-:W-:Y:S01]  /*2980*/  HADD2.F32 R5, -RZ, R24.H0_H0 ;  /* 0x20000018ff057230 */ /* 0x020fe20000004100 */
[----:B------:R-:W-:Y:S01]  /*2990*/  ISETP.GT.AND P0, PT, R3, 0x8, P0 ;  /* 0x000000080300780c */ /* 0x000fe20000704270 */
[----:B------:R-:W-:Y:S03]  /*29a0*/  BSSY B1, `(.L_x_46) ;  /* 0x0000007000017945 */ /* 0x000fe60003800000 */
[----:B------:R-:W-:-:S04]  /*29b0*/  FMUL R5, R5, R90 ;  /* 0x0000005a05057220 */ /* 0x000fc80000400000 */
[----:B------:R-:W-:-:S05]  /*29c0*/  FFMA R5, R30, R23, R5 ;  /* 0x000000171e057223 */ /* 0x000fca0000000005 */
[----:B------:R-:W-:-:S05]  /*29d0*/  F2FP.F16.F32.PACK_AB R5, RZ, R5 ;  /* 0x00000005ff05723e */ /* 0x000fca00000000ff */
[----:B------:R0:W-:Y:S01]  /*29e0*/  @P1 STG.E.U16 desc[UR38][R12.64+0x10], R5 ;  /* 0x000010050c001986 */ /* 0x0001e2000c101526 */
[----:B------:R-:W-:Y:S05]  /*29f0*/  @!P0 BRA `(.L_x_47) ;  /* 0x0000000000048947 */ /* 0x000fea0003800000 */
[----:B------:R0:W5:Y:S02]  /*2a00*/  LDG.E.LTC128B.U16 R24, desc[UR38][R8.64+0x12] ;  /* 0x0000122608187981 */ /* 0x000164000c1e1520 */
.L_x_47:
[----:B------:R-:W-:Y:S05]  /*2a10*/  BSYNC B1 ;  /* 0x0000000000017941 */ /* 0x000fea0003800000 */
.L_x_46:
        /* <DEDUP_REMOVED lines=10> */
.L_x_49:
[----:B------:R-:W-:Y:S05]  /*2ac0*/  BSYNC B1 ;  /* 0x0000000000017941 */ /* 0x000fea0003800000 */
.L_x_48:
        /* <DEDUP_REMOVED lines=10> */
.L_x_51:
[----:B------:R-:W-:Y:S05]  /*2b70*/  BSYNC B1 ;  /* 0x0000000000017941 */ /* 0x000fea0003800000 */
.L_x_50:
[----:B0----5:R-:W-:Y:S01]  /*2b80*/  HADD2.F32 R5, -RZ, R24.H0_H0 ;  /* 0x20000018ff057230 */ /* 0x021fe20000004100 */
        /* <DEDUP_REMOVED lines=8> */
.L_x_53:
[----:B------:R-:W-:Y:S05]  /*2c10*/  BSYNC B1 ;  /* 0x0000000000017941 */ /* 0x000fea0003800000 */
.L_x_52:
        /* <DEDUP_REMOVED lines=9> */
.L_x_55:
[----:B------:R-:W-:Y:S05]  /*2cb0*/  BSYNC B1 ;  /* 0x0000000000017941 */ /* 0x000fea0003800000 */
.L_x_54:
        /* <DEDUP_REMOVED lines=10> */
.L_x_57:
[----:B------:R-:W-:Y:S05]  /*2d60*/  BSYNC B1 ;  /* 0x0000000000017941 */ /* 0x000fea0003800000 */
.L_x_56:
        /* <DEDUP_REMOVED lines=10> */
.L_x_59:
[----:B------:R-:W-:Y:S05]  /*2e10*/  BSYNC B1 ;  /* 0x0000000000017941 */ /* 0x000fea0003800000 */
.L_x_58:
        /* <DEDUP_REMOVED lines=9> */
.L_x_61:
[----:B------:R-:W-:Y:S05]  /*2eb0*/  BSYNC B1 ;  /* 0x0000000000017941 */ /* 0x000fea0003800000 */
.L_x_60:
        /* <DEDUP_REMOVED lines=9> */
.L_x_63:
[----:B------:R-:W-:Y:S05]  /*2f50*/  BSYNC B1 ;  /* 0x0000000000017941 */ /* 0x000fea0003800000 */
.L_x_62:
        /* <DEDUP_REMOVED lines=10> */
.L_x_65:
[----:B------:R-:W-:Y:S05]  /*3000*/  BSYNC B1 ;  /* 0x0000000000017941 */ /* 0x000fea0003800000 */
.L_x_64:
        /* <DEDUP_REMOVED lines=10> */
.L_x_67:
[----:B------:R-:W-:Y:S05]  /*30b0*/  BSYNC B1 ;  /* 0x0000000000017941 */ /* 0x000fea0003800000 */
.L_x_66:
        /* <DEDUP_REMOVED lines=9> */
.L_x_69:
[----:B------:R-:W-:Y:S05]  /*3150*/  BSYNC B1 ;  /* 0x0000000000017941 */ /* 0x000fea0003800000 */
.L_x_68:
        /* <DEDUP_REMOVED lines=9> */
.L_x_71:
[----:B------:R-:W-:Y:S05]  /*31f0*/  BSYNC B1 ;  /* 0x0000000000017941 */ /* 0x000fea0003800000 */
.L_x_70:
        /* <DEDUP_REMOVED lines=10> */
.L_x_73:
[----:B------:R-:W-:Y:S05]  /*32a0*/  BSYNC B1 ;  /* 0x0000000000017941 */ /* 0x000fea0003800000 */
.L_x_72:
        /* <DEDUP_REMOVED lines=10> */
.L_x_75:
[----:B------:R-:W-:Y:S05]  /*3350*/  BSYNC B1 ;  /* 0x0000000000017941 */ /* 0x000fea0003800000 */
.L_x_74:
        /* <DEDUP_REMOVED lines=9> */
.L_x_77:
[----:B------:R-:W-:Y:S05]  /*33f0*/  BSYNC B1 ;  /* 0x0000000000017941 */ /* 0x000fea0003800000 */
.L_x_76:
        /* <DEDUP_REMOVED lines=9> */
.L_x_79:
[----:B------:R-:W-:Y:S05]  /*3490*/  BSYNC B1 ;  /* 0x0000000000017941 */ /* 0x000fea0003800000 */
.L_x_78:
        /* <DEDUP_REMOVED lines=10> */
.L_x_81:
[----:B------:R-:W-:Y:S05]  /*3540*/  BSYNC B1 ;  /* 0x0000000000017941 */ /* 0x000fea0003800000 */
.L_x_80:
        /* <DEDUP_REMOVED lines=10> */
.L_x_83:
[----:B------:R-:W-:Y:S05]  /*35f0*/  BSYNC B1 ;  /* 0x0000000000017941 */ /* 0x000fea0003800000 */
.L_x_82:
        /* <DEDUP_REMOVED lines=9> */
.L_x_85:
[----:B------:R-:W-:Y:S05]  /*3690*/  BSYNC B1 ;  /* 0x0000000000017941 */ /* 0x000fea0003800000 */
.L_x_84:
        /* <DEDUP_REMOVED lines=9> */
.L_x_87:
[----:B------:R-:W-:Y:S05]  /*3730*/  BSYNC B1 ;  /* 0x0000000000017941 */ /* 0x000fea0003800000 */
.L_x_86:
        /* <DEDUP_REMOVED lines=10> */
.L_x_89:
[----:B------:R-:W-:Y:S05]  /*37e0*/  BSYNC B1 ;  /* 0x0000000000017941 */ /* 0x000fea0003800000 */
.L_x_88:
        /* <DEDUP_REMOVED lines=10> */
.L_x_91:
[----:B------:R-:W-:Y:S05]  /*3890*/  BSYNC B1 ;  /* 0x0000000000017941 */ /* 0x000fea0003800000 */
.L_x_90:
        /* <DEDUP_REMOVED lines=9> */
.L_x_93:
[----:B------:R-:W-:Y:S05]  /*3930*/  BSYNC B1 ;  /* 0x0000000000017941 */ /* 0x000fea0003800000 */
.L_x_92:
        /* <DEDUP_REMOVED lines=9> */
.L_x_95:
[----:B------:R-:W-:Y:S05]  /*39d0*/  BSYNC B1 ;  /* 0x0000000000017941 */ /* 0x000fea0003800000 */
.L_x_94:
        /* <DEDUP_REMOVED lines=10> */
.L_x_97:
[----:B------:R-:W-:Y:S05]  /*3a80*/  BSYNC B1 ;  /* 0x0000000000017941 */ /* 0x000fea0003800000 */
.L_x_96:
        /* <DEDUP_REMOVED lines=10> */
.L_x_99:
[----:B------:R-:W-:Y:S05]  /*3b30*/  BSYNC B1 ;  /* 0x0000000000017941 */ /* 0x000fea0003800000 */
.L_x_98:
        /* <DEDUP_REMOVED lines=9> */
.L_x_101:
[----:B------:R-:W-:Y:S05]  /*3bd0*/  BSYNC B1 ;  /* 0x0000000000017941 */ /* 0x000fea0003800000 */
.L_x_100:
        /* <DEDUP_REMOVED lines=9> */
.L_x_103:
[----:B------:R-:W-:Y:S05]  /*3c70*/  BSYNC B1 ;  /* 0x0000000000017941 */ /* 0x000fea0003800000 */
.L_x_102:
        /* <DEDUP_REMOVED lines=10> */
.L_x_105:
[----:B------:R-:W-:Y:S05]  /*3d20*/  BSYNC B1 ;  /* 0x0000000000017941 */ /* 0x000fea0003800000 */
.L_x_104:
        /* <DEDUP_REMOVED lines=10> */
.L_x_107:
[----:B------:R-:W-:Y:S05]  /*3dd0*/  BSYNC B1 ;  /* 0x0000000000017941 */ /* 0x000fea0003800000 */
.L_x_106:
        /* <DEDUP_REMOVED lines=9> */
.L_x_109:
[----:B------:R-:W-:Y:S05]  /*3e70*/  BSYNC B1 ;  /* 0x0000000000017941 */ /* 0x000fea0003800000 */
.L_x_108:
        /* <DEDUP_REMOVED lines=9> */
.L_x_111:
[----:B------:R-:W-:Y:S05]  /*3f10*/  BSYNC B1 ;  /* 0x0000000000017941 */ /* 0x000fea0003800000 */
.L_x_110:
        /* <DEDUP_REMOVED lines=10> */
.L_x_113:
[----:B------:R-:W-:Y:S05]  /*3fc0*/  BSYNC B1 ;  /* 0x0000000000017941 */ /* 0x000fea0003800000 */
.L_x_112:
        /* <DEDUP_REMOVED lines=10> */
.L_x_115:
[----:B------:R-:W-:Y:S05]  /*4070*/  BSYNC B1 ;  /* 0x0000000000017941 */ /* 0x000fea0003800000 */
.L_x_114:
        /* <DEDUP_REMOVED lines=9> */
.L_x_117:
[----:B------:R-:W-:Y:S05]  /*4110*/  BSYNC B1 ;  /* 0x0000000000017941 */ /* 0x000fea0003800000 */
.L_x_116:
        /* <DEDUP_REMOVED lines=9> */
.L_x_119:
[----:B------:R-:W-:Y:S05]  /*41b0*/  BSYNC B1 ;  /* 0x0000000000017941 */ /* 0x000fea0003800000 */
.L_x_118:
        /* <DEDUP_REMOVED lines=10> */
.L_x_121:
[----:B------:R-:W-:Y:S05]  /*4260*/  BSYNC B1 ;  /* 0x0000000000017941 */ /* 0x000fea0003800000 */
.L_x_120:
        /* <DEDUP_REMOVED lines=10> */
.L_x_123:
[----:B------:R-:W-:Y:S05]  /*4310*/  BSYNC B1 ;  /* 0x0000000000017941 */ /* 0x000fea0003800000 */
.L_x_122:
        /* <DEDUP_REMOVED lines=9> */
.L_x_125:
[----:B------:R-:W-:Y:S05]  /*43b0*/  BSYNC B1 ;  /* 0x0000000000017941 */ /* 0x000fea0003800000 */
.L_x_124:
        /* <DEDUP_REMOVED lines=9> */
.L_x_127:
[----:B------:R-:W-:Y:S05]  /*4450*/  BSYNC B1 ;  /* 0x0000000000017941 */ /* 0x000fea0003800000 */
.L_x_126:
        /* <DEDUP_REMOVED lines=10> */
.L_x_129:
[----:B------:R-:W-:Y:S05]  /*4500*/  BSYNC B1 ;  /* 0x0000000000017941 */ /* 0x000fea0003800000 */
.L_x_128:
        /* <DEDUP_REMOVED lines=10> */
.L_x_131:
[----:B------:R-:W-:Y:S05]  /*45b0*/  BSYNC B1 ;  /* 0x0000000000017941 */ /* 0x000fea0003800000 */
.L_x_130:
        /* <DEDUP_REMOVED lines=9> */
.L_x_133:
[----:B------:R-:W-:Y:S05]  /*4650*/  BSYNC B1 ;  /* 0x0000000000017941 */ /* 0x000fea0003800000 */
.L_x_132:
        /* <DEDUP_REMOVED lines=9> */
.L_x_135:
[----:B------:R-:W-:Y:S05]  /*46f0*/  BSYNC B1 ;  /* 0x0000000000017941 */ /* 0x000fea0003800000 */
.L_x_134:
        /* <DEDUP_REMOVED lines=10> */
.L_x_137:
[----:B------:R-:W-:Y:S05]  /*47a0*/  BSYNC B1 ;  /* 0x0000000000017941 */ /* 0x000fea0003800000 */
.L_x_136:
        /* <DEDUP_REMOVED lines=10> */
.L_x_139:
[----:B------:R-:W-:Y:S05]  /*4850*/  BSYNC B1 ;  /* 0x0000000000017941 */ /* 0x000fea0003800000 */
.L_x_138:
        /* <DEDUP_REMOVED lines=9> */
.L_x_141:
[----:B------:R-:W-:Y:S05]  /*48f0*/  BSYNC B1 ;  /* 0x0000000000017941 */ /* 0x000fea0003800000 */
.L_x_140:
        /* <DEDUP_REMOVED lines=9> */
.L_x_143:
[----:B------:R-:W-:Y:S05]  /*4990*/  BSYNC B1 ;  /* 0x0000000000017941 */ /* 0x000fea0003800000 */
.L_x_142:
        /* <DEDUP_REMOVED lines=10> */
.L_x_145:
[----:B------:R-:W-:Y:S05]  /*4a40*/  BSYNC B1 ;  /* 0x0000000000017941 */ /* 0x000fea0003800000 */
.L_x_144:
        /* <DEDUP_REMOVED lines=10> */
.L_x_147:
[----:B------:R-:W-:Y:S05]  /*4af0*/  BSYNC B1 ;  /* 0x0000000000017941 */ /* 0x000fea0003800000 */
.L_x_146:
        /* <DEDUP_REMOVED lines=9> */
.L_x_149:
[----:B------:R-:W-:Y:S05]  /*4b90*/  BSYNC B1 ;  /* 0x0000000000017941 */ /* 0x000fea0003800000 */
.L_x_148:
        /* <DEDUP_REMOVED lines=9> */
.L_x_151:
[----:B------:R-:W-:Y:S05]  /*4c30*/  BSYNC B1 ;  /* 0x0000000000017941 */ /* 0x000fea0003800000 */
.L_x_150:
        /* <DEDUP_REMOVED lines=10> */
.L_x_153:
[----:B------:R-:W-:Y:S05]  /*4ce0*/  BSYNC B1 ;  /* 0x0000000000017941 */ /* 0x000fea0003800000 */
.L_x_152:
[----:B-----5:R-:W-:Y:S01]  /*4cf0*/  HADD2.F32 R5, -RZ, R24.H0_H0 ;  /* 0x20000018ff057230 */ /* 0x020fe20000004100 */
[----:B------:R-:W-:Y:S01]  /*4d00*/  ISETP.GT.AND P0, PT, R4, 0x79, PT ;  /* 0x000000790400780c */ /* 0x000fe20003f04270 */
[----:B------:R-:W-:Y:S01]  /*4d10*/  @P2 IMAD.MOV.U32 R4, RZ, RZ, R10 ;  /* 0x000000ffff042224 */ /* 0x000fe200078e000a */
[----:B------:R-:W-:Y:S02]  /*4d20*/  BSSY B1, `(.L_x_154) ;  /* 0x000000a000017945 */ /* 0x000fe40003800000 */
[----:B------:R-:W-:Y:S01]  /*4d30*/  FMUL R5, R5, R90 ;  /* 0x0000005a05057220 */ /* 0x000fe20000400000 */
[----:B------:R-:W-:-:S03]  /*4d40*/  ISETP.GT.AND P3, PT, R3, RZ, P0 ;  /* 0x000000ff0300720c */ /* 0x000fc60000764270 */
[----:B------:R-:W-:-:S05]  /*4d50*/  FFMA R5, R84, R23, R5 ;  /* 0x0000001754057223 */ /* 0x000fca0000000005 */
[----:B------:R-:W-:-:S04]  /*4d60*/  F2FP.F16.F32.PACK_AB R5, RZ, R5 ;  /* 0x00000005ff05723e */ /* 0x000fc800000000ff */
[----:B0-----:R-:W-:Y:S01]  /*4d70*/  PRMT R14, R5, 0x7610, R14 ;  /* 0x00007610050e7816 */ /* 0x001fe2000000000e */
[----:B------:R-:W-:-:S05]  /*4d80*/  @P2 IMAD.MOV.U32 R5, RZ, RZ, R11 ;  /* 0x000000ffff052224 */ /* 0x000fca00078e000b */
[----:B------:R0:W-:Y:S01]  /*4d90*/  @P2 STG.E.U16 desc[UR38][R4.64+0xf0], R14 ;  /* 0x0000f00e04002986 */ /* 0x0001e2000c101526 */
[----:B------:R-:W-:Y:S05]  /*4da0*/  @!P3 BRA `(.L_x_155) ;  /* 0x000000000004b947 */ /* 0x000fea0003800000 */
[----:B------:R0:W5:Y:S02]  /*4db0*/  LDG.E.LTC128B.U16 R24, desc[UR38][R6.64+0xf2] ;  /* 0x0000f22606187981 */ /* 0x000164000c1e1520 */
.L_x_155:
[----:B------:R-:W-:Y:S05]  /*4dc0*/  BSYNC B1 ;  /* 0x0000000000017941 */ /* 0x000fea0003800000 */
.L_x_154:
        /* <DEDUP_REMOVED lines=9> */
.L_x_157:
[----:B------:R-:W-:Y:S05]  /*4e60*/  BSYNC B1 ;  /* 0x0000000000017941 */ /* 0x000fea0003800000 */
.L_x_156:
[----:B-----5:R-:W-:Y:S01]  /*4e70*/  HADD2.F32 R5, -RZ, R24.H0_H0 ;  /* 0x20000018ff057230 */ /* 0x020fe20000004100 */
[----:B------:R-:W-:Y:S01]  /*4e80*/  ISETP.GT.AND P0, PT, R3, 0x8, P0 ;  /* 0x000000080300780c */ /* 0x000fe20000704270 */
[----:B0-----:R-:W-:Y:S01]  /*4e90*/  @P1 IMAD.MOV.U32 R4, RZ, RZ, R12 ;  /* 0x000000ffff041224 */ /* 0x001fe200078e000c */
[----:B------:R-:W-:Y:S02]  /*4ea0*/  BSSY B1, `(.L_x_158) ;  /* 0x0000009000017945 */ /* 0x000fe40003800000 */
[----:B------:R-:W-:-:S04]  /*4eb0*/  FMUL R5, R5, R90 ;  /* 0x0000005a05057220 */ /* 0x000fc80000400000 */
[----:B------:R-:W-:-:S05]  /*4ec0*/  FFMA R5, R86, R23, R5 ;  /* 0x0000001756057223 */ /* 0x000fca0000000005 */
[----:B------:R-:W-:-:S04]  /*4ed0*/  F2FP.F16.F32.PACK_AB R5, RZ, R5 ;  /* 0x00000005ff05723e */ /* 0x000fc800000000ff */
[----:B-1-3--:R-:W-:Y:S01]  /*4ee0*/  PRMT R6, R5, 0x7610, R6 ;  /* 0x0000761005067816 */ /* 0x00afe20000000006 */
[----:B------:R-:W-:-:S05]  /*4ef0*/  @P1 IMAD.MOV.U32 R5, RZ, RZ, R13 ;  /* 0x000000ffff051224 */ /* 0x000fca00078e000d */
[----:B------:R0:W-:Y:S01]  /*4f00*/  @P1 STG.E.U16 desc[UR38][R4.64+0xf0], R6 ;  /* 0x0000f00604001986 */ /* 0x0001e2000c101526 */
[----:B------:R-:W-:Y:S05]  /*4f10*/  @!P0 BRA `(.L_x_159) ;  /* 0x0000000000048947 */ /* 0x000fea0003800000 */
[----:B------:R1:W5:Y:S02]  /*4f20*/  LDG.E.LTC128B.U16 R24, desc[UR38][R8.64+0xf2] ;  /* 0x0000f22608187981 */ /* 0x000364000c1e1520 */
.L_x_159:
[----:B------:R-:W-:Y:S05]  /*4f30*/  BSYNC B1 ;  /* 0x0000000000017941 */ /* 0x000fea0003800000 */
.L_x_158:
[----:B------:R-:W-:Y:S05]  /*4f40*/  @!P0 BRA `(.L_x_160) ;  /* 0x0000001000e88947 */ /* 0x000fea0003800000 */
[----:B-----5:R-:W-:-:S05]  /*4f50*/  HADD2.F32 R3, -RZ, R24.H0_H0 ;  /* 0x20000018ff037230 */ /* 0x020fca0000004100 */
[----:B0-----:R-:W-:-:S04]  /*4f60*/  FMUL R4, R3, R90 ;  /* 0x0000005a03047220 */ /* 0x001fc80000400000 */
[----:B------:R-:W-:-:S05]  /*4f70*/  FFMA R4, R87, R23, R4 ;  /* 0x0000001757047223 */ /* 0x000fca0000000004 */
[----:B------:R-:W-:-:S05]  /*4f80*/  F2FP.F16.F32.PACK_AB R4, RZ, R4 ;  /* 0x00000004ff04723e */ /* 0x000fca00000000ff */
[----:B------:R3:W-:Y:S01]  /*4f90*/  STG.E.U16 desc[UR38][R12.64+0xf2], R4 ;  /* 0x0000f2040c007986 */ /* 0x0007e2000c101526 */
[----:B------:R-:W-:Y:S05]  /*4fa0*/  BRA `(.L_x_160) ;  /* 0x0000001000d07947 */ /* 0x000fea0003800000 */
.L_x_35:
[----:B------:R-:W-:Y:S01]  /*4fb0*/  ISETP.GT.AND P3, PT, R4, 0x1, PT ;  /* 0x000000010400780c */ /* 0x000fe20003f64270 */
[----:B------:R-:W-:Y:S01]  /*4fc0*/  ULDC.64 UR4, c[0x0][0x5c0] ;  /* 0x0001700000047ab9 */ /* 0x000fe20000000a00 */
[-C--:B------:R-:W-:Y:S01]  /*4fd0*/  FMUL R24, R24, R23.reuse ;  /* 0x0000001718187220 */ /* 0x080fe20000400000 */
[----:B------:R-:W-:Y:S01]  /*4fe0*/  LEA R6, P4, R106, UR4, 0x1 ;  /* 0x000000046a067c11 */ /* 0x000fe2000f8808ff */
[-C--:B------:R-:W-:Y:S01]  /*4ff0*/  FMUL R25, R25, R23.reuse ;  /* 0x0000001719197220 */ /* 0x080fe20000400000 */
[----:B------:R-:W-:Y:S01]  /*5000*/  ISETP.GT.AND P0, PT, R3, RZ, P3 ;  /* 0x000000ff0300720c */ /* 0x000fe20001f04270 */
[-C--:B------:R-:W-:Y:S01]  /*5010*/  FMUL R26, R26, R23.reuse ;  /* 0x000000171a1a7220 */ /* 0x080fe20000400000 */
[----:B------:R-:W-:Y:S01]  /*5020*/  F2FP.F16.F32.PACK_AB R24, RZ, R24 ;  /* 0x00000018ff18723e */ /* 0x000fe200000000ff */
[-C--:B------:R-:W-:Y:S01]  /*5030*/  FMUL R27, R27, R23.reuse ;  /* 0x000000171b1b7220 */ /* 0x080fe20000400000 */
[----:B------:R-:W-:Y:S01]  /*5040*/  LEA.HI.X R7, R106, UR5, R103, 0x1, P4 ;  /* 0x000000056a077c11 */ /* 0x000fe2000a0f0c67 */
[----:B------:R-:W-:Y:S01]  /*5050*/  FMUL R28, R28, R23 ;  /* 0x000000171c1c7220 */ /* 0x000fe20000400000 */
[----:B------:R-:W-:Y:S01]  /*5060*/  F2FP.F16.F32.PACK_AB R25, RZ, R25 ;  /* 0x00000019ff19723e */ /* 0x000fe200000000ff */
[-C--:B------:R-:W-:Y:S01]  /*5070*/  FMUL R29, R29, R23.reuse ;  /* 0x000000171d1d7220 */ /* 0x080fe20000400000 */
[----:B------:R-:W-:Y:S01]  /*5080*/  ISETP.GT.AND P2, PT, R3, 0x8, P2 ;  /* 0x000000080300780c */ /* 0x000fe20001744270 */
[----:B------:R-:W-:Y:S01]  /*5090*/  @P1 STG.E.U16 desc[UR38][R6.64], R24 ;  /* 0x0000001806001986 */ /* 0x000fe2000c101526 */
[----:B------:R-:W-:Y:S01]  /*50a0*/  ISETP.GT.AND P1, PT, R4, 0x8, PT ;  /* 0x000000080400780c */ /* 0x000fe20003f24270 */
[-C--:B------:R-:W-:Y:S01]  /*50b0*/  FMUL R30, R30, R23.reuse ;  /* 0x000000171e1e7220 */ /* 0x080fe20000400000 */
[C---:B------:R-:W-:Y:S01]  /*50c0*/  SHF.L.U64.HI R5, R91.reuse, 0x1, R92 ;  /* 0x000000015b057819 */ /* 0x040fe2000001025c */
[----:B------:R-:W-:Y:S01]  /*50d0*/  @P0 STG.E.U16 desc[UR38][R6.64+0x2], R25 ;  /* 0x0000021906000986 */ /* 0x000fe2000c101526 */
[----:B------:R-:W-:Y:S01]  /*50e0*/  LEA R8, P5, R91, R6, 0x1 ;  /* 0x000000065b087211 */ /* 0x000fe200078a08ff */
[-C--:B------:R-:W-:Y:S01]  /*50f0*/  FMUL R31, R31, R23.reuse ;  /* 0x000000171f1f7220 */ /* 0x080fe20000400000 */
[----:B------:R-:W-:Y:S01]  /*5100*/  ISETP.GT.AND P3, PT, R3, 0x8, P3 ;  /* 0x000000080300780c */ /* 0x000fe20001f64270 */
[-C--:B------:R-:W-:Y:S01]  /*5110*/  FMUL R32, R32, R23.reuse ;  /* 0x0000001720207220 */ /* 0x080fe20000400000 */
[----:B------:R-:W-:Y:S01]  /*5120*/  ISETP.GT.AND P0, PT, R4, 0x9, PT ;  /* 0x000000090400780c */ /* 0x000fe20003f04270 */
[----:B------:R-:W-:Y:S01]  /*5130*/  IMAD.X R9, R5, 0x1, R7, P5 ;  /* 0x0000000105097824 */ /* 0x000fe200028e0607 */
[----:B------:R-:W-:Y:S01]  /*5140*/  ISETP.GT.AND P4, PT, R3, RZ, P1 ;  /* 0x000000ff0300720c */ /* 0x000fe20000f84270 */
[-C--:B------:R-:W-:Y:S01]  /*5150*/  FMUL R33, R33, R23.reuse ;  /* 0x0000001721217220 */ /* 0x080fe20000400000 */
[----:B------:R-:W-:Y:S01]  /*5160*/  F2FP.F16.F32.PACK_AB R26, RZ, R26 ;  /* 0x0000001aff1a723e */ /* 0x000fe200000000ff */
[-C--:B------:R-:W-:Y:S01]  /*5170*/  FMUL R34, R34, R23.reuse ;  /* 0x0000001722227220 */ /* 0x080fe20000400000 */
[----:B------:R-:W-:Y:S01]  /*5180*/  ISETP.GT.AND P5, PT, R3, RZ, P0 ;  /* 0x000000ff0300720c */ /* 0x000fe200007a4270 */
[----:B------:R-:W-:Y:S01]  /*5190*/  FMUL R35, R35, R23 ;  /* 0x0000001723237220 */ /* 0x000fe20000400000 */
[----:B------:R-:W-:Y:S01]  /*51a0*/  F2FP.F16.F32.PACK_AB R27, RZ, R27 ;  /* 0x0000001bff1b723e */ /* 0x000fe200000000ff */
[----:B------:R-:W-:Y:S01]  /*51b0*/  @P2 STG.E.U16 desc[UR38][R8.64], R26 ;  /* 0x0000001a08002986 */ /* 0x000fe2000c101526 */
[----:B------:R-:W-:Y:S01]  /*51c0*/  F2FP.F16.F32.PACK_AB R28, RZ, R28 ;  /* 0x0000001cff1c723e */ /* 0x000fe200000000ff */
[-C--:B------:R-:W-:Y:S01]  /*51d0*/  FMUL R36, R36, R23.reuse ;  /* 0x0000001724247220 */ /* 0x080fe20000400000 */
[----:B------:R-:W-:Y:S01]  /*51e0*/  ISETP.GT.AND P2, PT, R3, 0x8, P1 ;  /* 0x000000080300780c */ /* 0x000fe20000f44270 */
[----:B------:R-:W-:Y:S01]  /*51f0*/  @P3 STG.E.U16 desc[UR38][R8.64+0x2], R27 ;  /* 0x0000021b08003986 */ /* 0x000fe2000c101526 */
[----:B------:R-:W-:Y:S01]  /*5200*/  ISETP.GT.AND P1, PT, R4, 0x10, PT ;  /* 0x000000100400780c */ /* 0x000fe20003f24270 */
[----:B------:R-:W-:Y:S01]  /*5210*/  FMUL R37, R37, R23 ;  /* 0x0000001725257220 */ /* 0x000fe20000400000 */
[----:B------:R-:W-:Y:S01]  /*5220*/  F2FP.F16.F32.PACK_AB R29, RZ, R29 ;  /* 0x0000001dff1d723e */ /* 0x000fe200000000ff */
[----:B------:R-:W-:Y:S01]  /*5230*/  @P4 STG.E.U16 desc[UR38][R6.64+0x10], R28 ;  /* 0x0000101c06004986 */ /* 0x000fe2000c101526 */
[C---:B------:R-:W-:Y:S01]  /*5240*/  ISETP.GT.AND P3, PT, R3.reuse, 0x8, P0 ;  /* 0x000000080300780c */ /* 0x040fe20000764270 */
[-C--:B------:R-:W-:Y:S01]  /*5250*/  FMUL R38, R38, R23.reuse ;  /* 0x0000001726267220 */ /* 0x080fe20000400000 */
[----:B------:R-:W-:Y:S01]  /*5260*/  ISETP.GT.AND P0, PT, R4, 0x11, PT ;  /* 0x000000110400780c */ /* 0x000fe20003f04270 */
[----:B------:R-:W-:Y:S01]  /*5270*/  @P5 STG.E.U16 desc[UR38][R6.64+0x12], R29 ;  /* 0x0000121d06005986 */ /* 0x000fe2000c101526 */
        /* <DEDUP_REMOVED lines=161> */
[----:B------:R-:W-:Y:S01]  /*5c90*/  FMUL R87, R87, R23 ;  /* 0x0000001757577220 */ /* 0x000fe20000400000 */
[----:B------:R-:W-:-:S02]  /*5ca0*/  F2FP.F16.F32.PACK_AB R62, RZ, R62 ;  /* 0x0000003eff3e723e */ /* 0x000fc400000000ff */
[C---:B------:R-:W-:Y:S02]  /*5cb0*/  ISETP.GT.AND P5, PT, R3.reuse, RZ, P0 ;  /* 0x000000ff0300720c */ /* 0x040fe400007a4270 */
[----:B------:R-:W-:Y:S01]  /*5cc0*/  F2FP.F16.F32.PACK_AB R63, RZ, R63 ;  /* 0x0000003fff3f723e */ /* 0x000fe200000000ff */
[----:B------:R-:W-:Y:S01]  /*5cd0*/  @P2 STG.E.U16 desc[UR38][R8.64+0x90], R62 ;  /* 0x0000903e08002986 */ /* 0x000fe2000c101526 */
[----:B------:R-:W-:Y:S02]  /*5ce0*/  F2FP.F16.F32.PACK_AB R64, RZ, R64 ;  /* 0x00000040ff40723e */ /* 0x000fe400000000ff */
[C---:B------:R-:W-:Y:S01]  /*5cf0*/  ISETP.GT.AND P2, PT, R3.reuse, 0x8, P1 ;  /* 0x000000080300780c */ /* 0x040fe20000f44270 */
[----:B------:R-:W-:Y:S01]  /*5d00*/  @P3 STG.E.U16 desc[UR38][R8.64+0x92], R63 ;  /* 0x0000923f08003986 */ /* 0x000fe2000c101526 */
[----:B------:R-:W-:Y:S02]  /*5d10*/  ISETP.GT.AND P1, PT, R4, 0x58, PT ;  /* 0x000000580400780c */ /* 0x000fe40003f24270 */
[----:B------:R-:W-:Y:S01]  /*5d20*/  F2FP.F16.F32.PACK_AB R65, RZ, R65 ;  /* 0x00000041ff41723e */ /* 0x000fe200000000ff */
[----:B------:R-:W-:Y:S01]  /*5d30*/  @P4 STG.E.U16 desc[UR38][R6.64+0xa0], R64 ;  /* 0x0000a04006004986 */ /* 0x000fe2000c101526 */
[----:B------:R-:W-:-:S02]  /*5d40*/  ISETP.GT.AND P3, PT, R3, 0x8, P0 ;  /* 0x000000080300780c */ /* 0x000fc40000764270 */
[----:B------:R-:W-:Y:S01]  /*5d50*/  ISETP.GT.AND P0, PT, R4, 0x59, PT ;  /* 0x000000590400780c */ /* 0x000fe20003f04270 */
[----:B------:R-:W-:Y:S01]  /*5d60*/  @P5 STG.E.U16 desc[UR38][R6.64+0xa2], R65 ;  /* 0x0000a24106005986 */ /* 0x000fe2000c101526 */
[C---:B------:R-:W-:Y:S02]  /*5d70*/  ISETP.GT.AND P4, PT, R3.reuse, RZ, P1 ;  /* 0x000000ff0300720c */ /* 0x040fe40000f84270 */
[----:B------:R-:W-:Y:S02]  /*5d80*/  F2FP.F16.F32.PACK_AB R66, RZ, R66 ;  /* 0x00000042ff42723e */ /* 0x000fe400000000ff */
[----:B------:R-:W-:Y:S02]  /*5d90*/  ISETP.GT.AND P5, PT, R3, RZ, P0 ;  /* 0x000000ff0300720c */ /* 0x000fe400007a4270 */
[----:B------:R-:W-:Y:S01]  /*5da0*/  F2FP.F16.F32.PACK_AB R67, RZ, R67 ;  /* 0x00000043ff43723e */ /* 0x000fe200000000ff */
[----:B------:R-:W-:Y:S01]  /*5db0*/  @P2 STG.E.U16 desc[UR38][R8.64+0xa0], R66 ;  /* 0x0000a04208002986 */ /* 0x000fe2000c101526 */
[----:B------:R-:W-:-:S02]  /*5dc0*/  F2FP.F16.F32.PACK_AB R68, RZ, R68 ;  /* 0x00000044ff44723e */ /* 0x000fc400000000ff */
[C---:B------:R-:W-:Y:S01]  /*5dd0*/  ISETP.GT.AND P2, PT, R3.reuse, 0x8, P1 ;  /* 0x000000080300780c */ /* 0x040fe20000f44270 */
[----:B------:R-:W-:Y:S01]  /*5de0*/  @P3 STG.E.U16 desc[UR38][R8.64+0xa2], R67 ;  /* 0x0000a24308003986 */ /* 0x000fe2000c101526 */
[C---:B------:R-:W-:Y:S02]  /*5df0*/  ISETP.GT.AND P1, PT, R4.reuse, 0x60, PT ;  /* 0x000000600400780c */ /* 0x040fe40003f24270 */
[----:B------:R-:W-:Y:S01]  /*5e00*/  F2FP.F16.F32.PACK_AB R69, RZ, R69 ;  /* 0x00000045ff45723e */ /* 0x000fe200000000ff */
[----:B------:R-:W-:Y:S01]  /*5e10*/  @P4 STG.E.U16 desc[UR38][R6.64+0xb0], R68 ;  /* 0x0000b04406004986 */ /* 0x000fe2000c101526 */
[C---:B------:R-:W-:Y:S02]  /*5e20*/  ISETP.GT.AND P3, PT, R3.reuse, 0x8, P0 ;  /* 0x000000080300780c */ /* 0x040fe40000764270 */
[----:B------:R-:W-:Y:S01]  /*5e30*/  ISETP.GT.AND P0, PT, R4, 0x61, PT ;  /* 0x000000610400780c */ /* 0x000fe20003f04270 */
[----:B------:R-:W-:Y:S01]  /*5e40*/  @P5 STG.E.U16 desc[UR38][R6.64+0xb2], R69 ;  /* 0x0000b24506005986 */ /* 0x000fe2000c101526 */
[----:B------:R-:W-:-:S02]  /*5e50*/  ISETP.GT.AND P4, PT, R3, RZ, P1 ;  /* 0x000000ff0300720c */ /* 0x000fc40000f84270 */
[C---:B------:R-:W-:Y:S02]  /*5e60*/  ISETP.GT.AND P5, PT, R3.reuse, RZ, P0 ;  /* 0x000000ff0300720c */ /* 0x040fe400007a4270 */
[----:B------:R-:W-:Y:S02]  /*5e70*/  F2FP.F16.F32.PACK_AB R70, RZ, R70 ;  /* 0x00000046ff46723e */ /* 0x000fe400000000ff */
[----:B------:R-:W-:Y:S02]  /*5e80*/  F2FP.F16.F32.PACK_AB R71, RZ, R71 ;  /* 0x00000047ff47723e */ /* 0x000fe400000000ff */
[----:B------:R-:W-:Y:S01]  /*5e90*/  F2FP.F16.F32.PACK_AB R72, RZ, R72 ;  /* 0x00000048ff48723e */ /* 0x000fe200000000ff */
[----:B------:R-:W-:Y:S01]  /*5ea0*/  @P2 STG.E.U16 desc[UR38][R8.64+0xb0], R70 ;  /* 0x0000b04608002986 */ /* 0x000fe2000c101526 */
[----:B------:R-:W-:Y:S02]  /*5eb0*/  F2FP.F16.F32.PACK_AB R73, RZ, R73 ;  /* 0x00000049ff49723e */ /* 0x000fe400000000ff */
[C---:B------:R-:W-:Y:S01]  /*5ec0*/  ISETP.GT.AND P1, PT, R3.reuse, 0x8, P1 ;  /* 0x000000080300780c */ /* 0x040fe20000f24270 */
[----:B------:R-:W-:Y:S01]  /*5ed0*/  @P3 STG.E.U16 desc[UR38][R8.64+0xb2], R71 ;  /* 0x0000b24708003986 */ /* 0x000fe2000c101526 */
[----:B------:R-:W-:-:S02]  /*5ee0*/  ISETP.GT.AND P2, PT, R3, 0x8, P0 ;  /* 0x000000080300780c */ /* 0x000fc40000744270 */
[C---:B------:R-:W-:Y:S01]  /*5ef0*/  ISETP.GT.AND P0, PT, R4.reuse, 0x69, PT ;  /* 0x000000690400780c */ /* 0x040fe20003f04270 */
[----:B------:R-:W-:Y:S01]  /*5f00*/  @P4 STG.E.U16 desc[UR38][R6.64+0xc0], R72 ;  /* 0x0000c04806004986 */ /* 0x000fe2000c101526 */
[----:B------:R-:W-:Y:S02]  /*5f10*/  ISETP.GT.AND P4, PT, R4, 0x68, PT ;  /* 0x000000680400780c */ /* 0x000fe40003f84270 */
[----:B------:R-:W-:Y:S01]  /*5f20*/  F2FP.F16.F32.PACK_AB R74, RZ, R74 ;  /* 0x0000004aff4a723e */ /* 0x000fe200000000ff */
[----:B------:R-:W-:Y:S01]  /*5f30*/  @P5 STG.E.U16 desc[UR38][R6.64+0xc2], R73 ;  /* 0x0000c24906005986 */ /* 0x000fe2000c101526 */
[C---:B------:R-:W-:Y:S02]  /*5f40*/  ISETP.GT.AND P5, PT, R3.reuse, RZ, P4 ;  /* 0x000000ff0300720c */ /* 0x040fe400027a4270 */
[----:B------:R-:W-:Y:S01]  /*5f50*/  ISETP.GT.AND P3, PT, R3, RZ, P0 ;  /* 0x000000ff0300720c */ /* 0x000fe20000764270 */
[----:B------:R-:W-:Y:S01]  /*5f60*/  @P1 STG.E.U16 desc[UR38][R8.64+0xc0], R74 ;  /* 0x0000c04a08001986 */ /* 0x000fe2000c101526 */
[----:B------:R-:W-:-:S02]  /*5f70*/  F2FP.F16.F32.PACK_AB R75, RZ, R75 ;  /* 0x0000004bff4b723e */ /* 0x000fc400000000ff */
[----:B------:R-:W-:Y:S02]  /*5f80*/  F2FP.F16.F32.PACK_AB R76, RZ, R76 ;  /* 0x0000004cff4c723e */ /* 0x000fe400000000ff */
[C---:B------:R-:W-:Y:S01]  /*5f90*/  ISETP.GT.AND P4, PT, R3.reuse, 0x8, P4 ;  /* 0x000000080300780c */ /* 0x040fe20002784270 */
[----:B------:R-:W-:Y:S01]  /*5fa0*/  @P2 STG.E.U16 desc[UR38][R8.64+0xc2], R75 ;  /* 0x0000c24b08002986 */ /* 0x000fe2000c101526 */
[----:B------:R-:W-:Y:S02]  /*5fb0*/  F2FP.F16.F32.PACK_AB R77, RZ, R77 ;  /* 0x0000004dff4d723e */ /* 0x000fe400000000ff */
[C---:B------:R-:W-:Y:S01]  /*5fc0*/  ISETP.GT.AND P2, PT, R4.reuse, 0x71, PT ;  /* 0x000000710400780c */ /* 0x040fe20003f44270 */
[----:B------:R-:W-:Y:S01]  /*5fd0*/  @P5 STG.E.U16 desc[UR38][R6.64+0xd0], R76 ;  /* 0x0000d04c06005986 */ /* 0x000fe2000c101526 */
[----:B------:R-:W-:Y:S02]  /*5fe0*/  ISETP.GT.AND P5, PT, R3, 0x8, P0 ;  /* 0x000000080300780c */ /* 0x000fe400007a4270 */
[C---:B------:R-:W-:Y:S01]  /*5ff0*/  ISETP.GT.AND P1, PT, R4.reuse, 0x78, PT ;  /* 0x000000780400780c */ /* 0x040fe20003f24270 */
[----:B------:R-:W-:Y:S01]  /*6000*/  @P3 STG.E.U16 desc[UR38][R6.64+0xd2], R77 ;  /* 0x0000d24d06003986 */ /* 0x000fe2000c101526 */
[----:B------:R-:W-:-:S02]  /*6010*/  ISETP.GT.AND P3, PT, R4, 0x70, PT ;  /* 0x000000700400780c */ /* 0x000fc40003f64270 */
[----:B------:R-:W-:Y:S01]  /*6020*/  ISETP.GT.AND P0, PT, R4, 0x79, PT ;  /* 0x000000790400780c */ /* 0x000fe20003f04270 */
[----:B------:R-:W-:Y:S01]  /*6030*/  @P4 IMAD.MOV.U32 R4, RZ, RZ, R8 ;  /* 0x000000ffff044224 */ /* 0x000fe200078e0008 */
[----:B------:R-:W-:Y:S01]  /*6040*/  F2FP.F16.F32.PACK_AB R78, RZ, R78 ;  /* 0x0000004eff4e723e */ /* 0x000fe200000000ff */
[----:B------:R-:W-:Y:S01]  /*6050*/  @P4 IMAD.MOV.U32 R5, RZ, RZ, R9 ;  /* 0x000000ffff054224 */ /* 0x000fe200078e0009 */
[----:B------:R-:W-:Y:S02]  /*6060*/  F2FP.F16.F32.PACK_AB R79, RZ, R79 ;  /* 0x0000004fff4f723e */ /* 0x000fe400000000ff */
[----:B------:R-:W-:Y:S02]  /*6070*/  F2FP.F16.F32.PACK_AB R80, RZ, R80 ;  /* 0x00000050ff50723e */ /* 0x000fe400000000ff */
[----:B------:R0:W-:Y:S01]  /*6080*/  @P4 STG.E.U16 desc[UR38][R4.64+0xd0], R78 ;  /* 0x0000d04e04004986 */ /* 0x0001e2000c101526 */
[----:B------:R-:W-:Y:S02]  /*6090*/  ISETP.GT.AND P4, PT, R3, RZ, P2 ;  /* 0x000000ff0300720c */ /* 0x000fe40001784270 */
[----:B------:R-:W-:-:S02]  /*60a0*/  F2FP.F16.F32.PACK_AB R81, RZ, R81 ;  /* 0x00000051ff51723e */ /* 0x000fc400000000ff */
[----:B------:R-:W-:Y:S02]  /*60b0*/  ISETP.GT.AND P2, PT, R3, 0x8, P2 ;  /* 0x000000080300780c */ /* 0x000fe40001744270 */
[----:B------:R-:W-:Y:S02]  /*60c0*/  F2FP.F16.F32.PACK_AB R82, RZ, R82 ;  /* 0x00000052ff52723e */ /* 0x000fe400000000ff */
[----:B------:R-:W-:Y:S02]  /*60d0*/  F2FP.F16.F32.PACK_AB R83, RZ, R83 ;  /* 0x00000053ff53723e */ /* 0x000fe400000000ff */
[----:B------:R-:W-:Y:S01]  /*60e0*/  F2FP.F16.F32.PACK_AB R84, RZ, R84 ;  /* 0x00000054ff54723e */ /* 0x000fe200000000ff */
[----:B0-----:R-:W-:Y:S01]  /*60f0*/  @P5 IMAD.MOV.U32 R4, RZ, RZ, R8 ;  /* 0x000000ffff045224 */ /* 0x001fe200078e0008 */
[----:B------:R-:W-:Y:S01]  /*6100*/  F2FP.F16.F32.PACK_AB R85, RZ, R85 ;  /* 0x00000055ff55723e */ /* 0x000fe200000000ff */
[----:B------:R-:W-:Y:S01]  /*6110*/  @P5 IMAD.MOV.U32 R5, RZ, RZ, R9 ;  /* 0x000000ffff055224 */ /* 0x000fe200078e0009 */
[----:B------:R-:W-:-:S02]  /*6120*/  F2FP.F16.F32.PACK_AB R86, RZ, R86 ;  /* 0x00000056ff56723e */ /* 0x000fc400000000ff */
[----:B------:R-:W-:Y:S02]  /*6130*/  F2FP.F16.F32.PACK_AB R87, RZ, R87 ;  /* 0x00000057ff57723e */ /* 0x000fe400000000ff */
[----:B------:R0:W-:Y:S01]  /*6140*/  @P5 STG.E.U16 desc[UR38][R4.64+0xd2], R79 ;  /* 0x0000d24f04005986 */ /* 0x0001e2000c101526 */
[C---:B------:R-:W-:Y:S02]  /*6150*/  ISETP.GT.AND P5, PT, R3.reuse, RZ, P3 ;  /* 0x000000ff0300720c */ /* 0x040fe40001fa4270 */
[----:B------:R-:W-:-:S11]  /*6160*/  ISETP.GT.AND P3, PT, R3, 0x8, P3 ;  /* 0x000000080300780c */ /* 0x000fd60001f64270 */
[----:B0-----:R-:W-:Y:S02]  /*6170*/  @P5 IMAD.MOV.U32 R4, RZ, RZ, R6 ;  /* 0x000000ffff045224 */ /* 0x001fe400078e0006 */
[----:B------:R-:W-:-:S05]  /*6180*/  @P5 IMAD.MOV.U32 R5, RZ, RZ, R7 ;  /* 0x000000ffff055224 */ /* 0x000fca00078e0007 */
[----:B------:R0:W-:Y:S01]  /*6190*/  @P5 STG.E.U16 desc[UR38][R4.64+0xe0], R80 ;  /* 0x0000e05004005986 */ /* 0x0001e2000c101526 */
[C---:B------:R-:W-:Y:S02]  /*61a0*/  ISETP.GT.AND P5, PT, R3.reuse, RZ, P0 ;  /* 0x000000ff0300720c */ /* 0x040fe400007a4270 */
[----:B------:R-:W-:Y:S01]  /*61b0*/  ISETP.GT.AND P0, PT, R3, 0x8, P0 ;  /* 0x000000080300780c */ /* 0x000fe20000704270 */
[----:B0-----:R-:W-:Y:S02]  /*61c0*/  @P4 IMAD.MOV.U32 R4, RZ, RZ, R6 ;  /* 0x000000ffff044224 */ /* 0x001fe400078e0006 */
[----:B------:R-:W-:-:S05]  /*61d0*/  @P4 IMAD.MOV.U32 R5, RZ, RZ, R7 ;  /* 0x000000ffff054224 */ /* 0x000fca00078e0007 */
[----:B------:R0:W-:Y:S01]  /*61e0*/  @P4 STG.E.U16 desc[UR38][R4.64+0xe2], R81 ;  /* 0x0000e25104004986 */ /* 0x0001e2000c101526 */
[C---:B------:R-:W-:Y:S02]  /*61f0*/  ISETP.GT.AND P4, PT, R3.reuse, RZ, P1 ;  /* 0x000000ff0300720c */ /* 0x040fe40000f84270 */
[----:B------:R-:W-:Y:S01]  /*6200*/  ISETP.GT.AND P1, PT, R3, 0x8, P1 ;  /* 0x000000080300780c */ /* 0x000fe20000f24270 */
[----:B0-----:R-:W-:Y:S02]  /*6210*/  @P3 IMAD.MOV.U32 R4, RZ, RZ, R8 ;  /* 0x000000ffff043224 */ /* 0x001fe400078e0008 */
[----:B------:R-:W-:-:S05]  /*6220*/  @P3 IMAD.MOV.U32 R5, RZ, RZ, R9 ;  /* 0x000000ffff053224 */ /* 0x000fca00078e0009 */
[----:B------:R0:W-:Y:S02]  /*6230*/  @P3 STG.E.U16 desc[UR38][R4.64+0xe0], R82 ;  /* 0x0000e05204003986 */ /* 0x0001e4000c101526 */
[----:B0-----:R-:W-:Y:S02]  /*6240*/  @P2 IMAD.MOV.U32 R4, RZ, RZ, R8 ;  /* 0x000000ffff042224 */ /* 0x001fe400078e0008 */
[----:B------:R-:W-:-:S05]  /*6250*/  @P2 IMAD.MOV.U32 R5, RZ, RZ, R9 ;  /* 0x000000ffff052224 */ /* 0x000fca00078e0009 */
[----:B------:R0:W-:Y:S02]  /*6260*/  @P2 STG.E.U16 desc[UR38][R4.64+0xe2], R83 ;  /* 0x0000e25304002986 */ /* 0x0001e4000c101526 */
[----:B0-----:R-:W-:Y:S02]  /*6270*/  @P4 IMAD.MOV.U32 R4, RZ, RZ, R6 ;  /* 0x000000ffff044224 */ /* 0x001fe400078e0006 */
[----:B------:R-:W-:-:S05]  /*6280*/  @P4 IMAD.MOV.U32 R5, RZ, RZ, R7 ;  /* 0x000000ffff054224 */ /* 0x000fca00078e0007 */
[----:B------:R0:W-:Y:S04]  /*6290*/  @P4 STG.E.U16 desc[UR38][R4.64+0xf0], R84 ;  /* 0x0000f05404004986 */ /* 0x0001e8000c101526 */
[----:B------:R1:W-:Y:S01]  /*62a0*/  @P5 STG.E.U16 desc[UR38][R6.64+0xf2], R85 ;  /* 0x0000f25506005986 */ /* 0x0003e2000c101526 */
[----:B0-----:R-:W-:Y:S02]  /*62b0*/  @P1 IMAD.MOV.U32 R4, RZ, RZ, R8 ;  /* 0x000000ffff041224 */ /* 0x001fe400078e0008 */
[----:B------:R-:W-:-:S05]  /*62c0*/  @P1 IMAD.MOV.U32 R5, RZ, RZ, R9 ;  /* 0x000000ffff051224 */ /* 0x000fca00078e0009 */
[----:B------:R1:W-:Y:S04]  /*62d0*/  @P1 STG.E.U16 desc[UR38][R4.64+0xf0], R86 ;  /* 0x0000f05604001986 */ /* 0x0003e8000c101526 */
[----:B------:R1:W-:Y:S02]  /*62e0*/  @P0 STG.E.U16 desc[UR38][R8.64+0xf2], R87 ;  /* 0x0000f25708000986 */ /* 0x0003e4000c101526 */
.L_x_160:
[----:B------:R-:W-:Y:S05]  /*62f0*/  BSYNC B0 ;  /* 0x0000000000007941 */ /* 0x000fea0003800000 */
.L_x_34:
[----:B------:R-:W-:Y:S01]  /*6300*/  IADD3 R16, P0, R16, UR36, RZ ;  /* 0x0000002410107c10 */ /* 0x000fe2000ff1e0ff */
[----:B------:R-:W-:Y:S01]  /*6310*/  ULDC.64 UR4, c[0x0][0x650] ;  /* 0x0001940000047ab9 */ /* 0x000fe20000000a00 */
[----:B------:R-:W-:Y:S01]  /*6320*/  PRMT R3, RZ, 0x7610, R3 ;  /* 0x00007610ff037816 */ /* 0x000fe20000000003 */
[----:B------:R-:W-:Y:S01]  /*6330*/  IMAD.MOV.U32 R100, RZ, RZ, -0x1 ;  /* 0xffffffffff647424 */ /* 0x000fe200078e00ff */
[----:B------:R-:W-:Y:S01]  /*6340*/  IADD3.X R17, R17, UR42, RZ, P0, !PT ;  /* 0x0000002a11117c10 */ /* 0x000fe200087fe4ff */
[----:B------:R-:W-:Y:S01]  /*6350*/  IMAD.MOV.U32 R101, RZ, RZ, -0x1 ;  /* 0xffffffffff657424 */ /* 0x000fe200078e00ff */
[----:B------:R-:W-:-:S04]  /*6360*/  ISETP.GE.U32.AND P0, PT, R16, UR4, PT ;  /* 0x0000000410007c0c */ /* 0x000fc8000bf06070 */
[----:B------:R-:W-:-:S13]  /*6370*/  ISETP.GE.U32.AND.EX P0, PT, R17, UR5, PT, P0 ;  /* 0x0000000511007c0c */ /* 0x000fda000bf06100 */
[----:B------:R-:W-:Y:S05]  /*6380*/  @P0 BRA `(.L_x_161) ;  /* 0x00000004004c0947 */ /* 0x000fea0003800000 */
[----:B------:R-:W0:Y:S01]  /*6390*/  LDC.64 R10, c[0x0][0x628] ;  /* 0x00018a00ff0a7b82 */ /* 0x000e220000000a00 */
[----:B---3--:R-:W3:Y:S01]  /*63a0*/  S2R R12, SR_CTAID.X ;  /* 0x00000000000c7919 */ /* 0x008ee20000002500 */
[----:B-12-4-:R-:W-:Y:S02]  /*63b0*/  IMAD.MOV.U32 R8, RZ, RZ, R16 ;  /* 0x000000ffff087224 */ /* 0x016fe400078e0010 */
[----:B------:R-:W-:Y:S01]  /*63c0*/  IMAD.MOV.U32 R9, RZ, RZ, R17 ;  /* 0x000000ffff097224 */ /* 0x000fe200078e0011 */
[----:B------:R-:W1:Y:S03]  /*63d0*/  S2R R20, SR_CTAID.Y ;  /* 0x0000000000147919 */ /* 0x000e660000002600 */
[----:B------:R-:W2:Y:S08]  /*63e0*/  LDC R0, c[0x0][0x630] ;  /* 0x00018c00ff007b82 */ /* 0x000eb00000000800 */
[----:B------:R-:W4:Y:S01]  /*63f0*/  LDC.64 R14, c[0x0][0x620] ;  /* 0x00018800ff0e7b82 */ /* 0x000f220000000a00 */
[----:B0-----:R-:W-:-:S04]  /*6400*/  ISETP.NE.U32.AND P0, PT, R10, RZ, PT ;  /* 0x000000ff0a00720c */ /* 0x001fc80003f05070 */
[----:B------:R-:W-:-:S13]  /*6410*/  ISETP.NE.AND.EX P0, PT, R11, RZ, PT, P0 ;  /* 0x000000ff0b00720c */ /* 0x000fda0003f05300 */
[----:B-1234-:R-:W-:Y:S05]  /*6420*/  @!P0 BRA `(.L_x_162) ;  /* 0x0000000000288947 */ /* 0x01efea0003800000 */
        /* <DEDUP_REMOVED lines=10> */
.L_x_162:
[-CC-:B------:R-:W-:Y:S01]  /*64d0*/  SHF.R.U64 R101, R8, R0.reuse, R9.reuse ;  /* 0x0000000008657219 */ /* 0x180fe20000001209 */
[----:B------:R-:W0:Y:S01]  /*64e0*/  LDC.64 R26, c[0x0][0x640] ;  /* 0x00019000ff1a7b82 */ /* 0x000e220000000a00 */
[----:B------:R-:W-:Y:S01]  /*64f0*/  SHF.R.U32.HI R0, RZ, R0, R9 ;  /* 0x00000000ff007219 */ /* 0x000fe20000011609 */
[----:B------:R-:W-:Y:S01]  /*6500*/  ULDC UR4, c[0x0][0x150] ;  /* 0x0000540000047ab9 */ /* 0x000fe20000000800 */
[----:B------:R-:W-:Y:S02]  /*6510*/  IADD3 R3, P0, RZ, -R101, RZ ;  /* 0x80000065ff037210 */ /* 0x000fe40007f1e0ff */
[----:B------:R-:W-:-:S03]  /*6520*/  I2FP.F32.U32 R7, R12 ;  /* 0x0000000c00077245 */ /* 0x000fc60000201000 */
[----:B------:R-:W1:Y:S01]  /*6530*/  LDC R6, c[0x0][0x618] ;  /* 0x00018600ff067b82 */ /* 0x000e620000000800 */
[----:B------:R-:W-:Y:S02]  /*6540*/  IMAD.X R5, RZ, RZ, ~R0, P0 ;  /* 0x000000ffff057224 */ /* 0x000fe400000e0e00 */
[----:B------:R-:W-:Y:S01]  /*6550*/  FMUL R7, R7, UR4 ;  /* 0x0000000407077c20 */ /* 0x000fe20008400000 */
[----:B------:R-:W-:Y:S01]  /*6560*/  ULDC UR4, c[0x0][0x154] ;  /* 0x0000550000047ab9 */ /* 0x000fe20000000800 */
[-C--:B------:R-:W-:Y:S02]  /*6570*/  IMAD R0, R5, R14.reuse, RZ ;  /* 0x0000000e05007224 */ /* 0x080fe400078e02ff */
[C---:B------:R-:W-:Y:S01]  /*6580*/  IMAD.WIDE.U32 R4, R3.reuse, R14, R16 ;  /* 0x0000000e03047225 */ /* 0x040fe200078e0010 */
[----:B------:R-:W2:Y:S01]  /*6590*/  LDC R8, c[0x0][0x608] ;  /* 0x00018200ff087b82 */ /* 0x000ea20000000800 */
[----:B------:R-:W3:Y:S02]  /*65a0*/  F2I.U32.TRUNC.NTZ R7, R7 ;  /* 0x0000000700077305 */ /* 0x000ee4000020f000 */
[----:B------:R-:W-:Y:S01]  /*65b0*/  IMAD R3, R3, R15, R0 ;  /* 0x0000000f03037224 */ /* 0x000fe200078e0200 */
[----:B------:R-:W-:-:S03]  /*65c0*/  I2FP.F32.U32 R0, R20 ;  /* 0x0000001400007245 */ /* 0x000fc60000201000 */
[----:B------:R-:W-:Y:S01]  /*65d0*/  IMAD.IADD R3, R5, 0x1, R3 ;  /* 0x0000000105037824 */ /* 0x000fe200078e0203 */
[----:B------:R-:W4:Y:S01]  /*65e0*/  LDC R11, c[0x0][0x658] ;  /* 0x00019600ff0b7b82 */ /* 0x000f220000000800 */
[----:B0-----:R-:W-:-:S04]  /*65f0*/  ISETP.NE.U32.AND P0, PT, R26, RZ, PT ;  /* 0x000000ff1a00720c */ /* 0x001fc80003f05070 */
[----:B------:R-:W-:-:S03]  /*6600*/  ISETP.NE.AND.EX P0, PT, R27, RZ, PT, P0 ;  /* 0x000000ff1b00720c */ /* 0x000fc60003f05300 */
[----:B------:R-:W0:Y:S01]  /*6610*/  LDC R9, c[0x0][0x144] ;  /* 0x00005100ff097b82 */ /* 0x000e220000000800 */
[-C--:B-1----:R-:W-:Y:S01]  /*6620*/  SHF.R.U64 R10, R4, R6.reuse, R3 ;  /* 0x00000006040a7219 */ /* 0x082fe20000001203 */
[----:B---3--:R-:W-:Y:S01]  /*6630*/  IMAD.MOV R7, RZ, RZ, -R7 ;  /* 0x000000ffff077224 */ /* 0x008fe200078e0a07 */
[----:B------:R-:W-:Y:S01]  /*6640*/  SHF.R.U32.HI R3, RZ, R6, R3 ;  /* 0x00000006ff037219 */ /* 0x000fe20000011603 */
[----:B------:R-:W-:-:S04]  /*6650*/  FMUL R6, R0, UR4 ;  /* 0x0000000400067c20 */ /* 0x000fc80008400000 */
[----:B------:R-:W1:Y:S01]  /*6660*/  LDC R21, c[0x0][0x148] ;  /* 0x00005200ff157b82 */ /* 0x000e620000000800 */
[----:B------:R3:W0:Y:S01]  /*6670*/  F2I.U32.TRUNC.NTZ R14, R6 ;  /* 0x00000006000e7305 */ /* 0x000622000020f000 */
[-CC-:B--2---:R-:W-:Y:S02]  /*6680*/  SHF.R.U64 R13, R10, R8.reuse, R3.reuse ;  /* 0x000000080a0d7219 */ /* 0x184fe40000001203 */
[----:B------:R-:W-:-:S04]  /*6690*/  SHF.R.U32.HI R0, RZ, R8, R3 ;  /* 0x00000008ff007219 */ /* 0x000fc80000011603 */
[----:B-----5:R-:W2:Y:S01]  /*66a0*/  LDC R24, c[0x0][0x648] ;  /* 0x00019200ff187b82 */ /* 0x020ea20000000800 */
[-CC-:B----4-:R-:W-:Y:S02]  /*66b0*/  SHF.R.U64 R15, R13, R11.reuse, R0.reuse ;  /* 0x0000000b0d0f7219 */ /* 0x190fe40000001200 */
[----:B------:R-:W-:-:S03]  /*66c0*/  SHF.R.U32.HI R5, RZ, R11, R0 ;  /* 0x0000000bff057219 */ /* 0x000fc60000011600 */
[----:B------:R-:W-:Y:S02]  /*66d0*/  IMAD.MOV.U32 R4, RZ, RZ, R15 ;  /* 0x000000ffff047224 */ /* 0x000fe400078e000f */
[----:B------:R-:W4:Y:S01]  /*66e0*/  LDC R28, c[0x0][0x638] ;  /* 0x00018e00ff1c7b82 */ /* 0x000f220000000800 */
[----:B0-----:R-:W-:-:S07]  /*66f0*/  IMAD R25, R9, R7, R12 ;  /* 0x0000000709197224 */ /* 0x001fce00078e020c */
[----:B------:R-:W0:Y:S08]  /*6700*/  LDC R29, c[0x0][0x610] ;  /* 0x00018400ff1d7b82 */ /* 0x000e300000000800 */
[----:B------:R-:W0:Y:S01]  /*6710*/  LDC R30, c[0x0][0x600] ;  /* 0x00018000ff1e7b82 */ /* 0x000e220000000800 */
[----:B-123--:R-:W-:Y:S05]  /*6720*/  @!P0 BRA `(.L_x_163) ;  /* 0x0000000000288947 */ /* 0x00efea0003800000 */
[----:B------:R-:W1:Y:S02]  /*6730*/  LDC R0, c[0x0][0x64c] ;  /* 0x00019300ff007b82 */ /* 0x000e640000000800 */
[----:B-1----:R-:W-:-:S05]  /*6740*/  IADD3 R3, P0, R15, R0, RZ ;  /* 0x000000000f037210 */ /* 0x002fca0007f1e0ff */
        /* <DEDUP_REMOVED lines=8> */
.L_x_163:
[----:B------:R-:W-:Y:S01]  /*67d0*/  ISETP.NE.AND P0, PT, R2, 0x1, PT ;  /* 0x000000010200780c */ /* 0x000fe20003f05270 */
[----:B------:R-:W-:Y:S01]  /*67e0*/  IMAD.MOV R14, RZ, RZ, -R14 ;  /* 0x000000ffff0e7224 */ /* 0x000fe200078e0a0e */
[----:B------:R-:W-:Y:S02]  /*67f0*/  SHF.R.U64 R3, R4, R24, R5 ;  /* 0x0000001804037219 */ /* 0x000fe40000001205 */
[----:B------:R-:W-:Y:S02]  /*6800*/  LOP3.LUT R0, R13, R98, RZ, 0xc0, !PT ;  /* 0x000000620d007212 */ /* 0x000fe400078ec0ff */
[----:B------:R-:W-:Y:S01]  /*6810*/  LOP3.LUT R10, R10, R97, RZ, 0xc0, !PT ;  /* 0x000000610a0a7212 */ /* 0x000fe200078ec0ff */
[----:B------:R-:W-:Y:S02]  /*6820*/  IMAD.MOV R4, RZ, RZ, -R3 ;  /* 0x000000ffff047224 */ /* 0x000fe400078e0a03 */
[----:B------:R-:W-:Y:S02]  /*6830*/  IMAD R0, R93, R3, R0 ;  /* 0x000000035d007224 */ /* 0x000fe400078e0200 */
[----:B----4-:R-:W-:-:S02]  /*6840*/  IMAD R3, R4, R28, R15 ;  /* 0x0000001c04037224 */ /* 0x010fc400078e020f */
[----:B------:R-:W-:Y:S02]  /*6850*/  @P0 IMAD R25, R21, R14, R20 ;  /* 0x0000000e15190224 */ /* 0x000fe400078e0214 */
[----:B0-----:R-:W-:Y:S02]  /*6860*/  IMAD R5, R3, R30, R10 ;  /* 0x0000001e03057224 */ /* 0x001fe400078e020a */
[----:B------:R-:W-:Y:S02]  /*6870*/  IMAD R0, R0, R29, R25 ;  /* 0x0000001d00007224 */ /* 0x000fe400078e0219 */
[----:B------:R-:W-:-:S03]  /*6880*/  IMAD.MOV.U32 R4, RZ, RZ, 0x1 ;  /* 0x00000001ff047424 */ /* 0x000fc600078e00ff */
[----:B------:R-:W-:Y:S02]  /*6890*/  SEL R100, R5, R0, !P0 ;  /* 0x0000000005647207 */ /* 0x000fe40004000000 */
[----:B------:R-:W-:Y:S02]  /*68a0*/  PRMT R3, R4, 0x7610, R3 ;  /* 0x0000761004037816 */ /* 0x000fe40000000003 */
[----:B------:R-:W-:-:S07]  /*68b0*/  SEL R0, R0, R5, !P0 ;  /* 0x0000000500007207 */ /* 0x000fce0004000000 */
.L_x_161:
[----:B------:R-:W-:Y:S01]  /*68c0*/  UIMAD.WIDE.U32 UR4, UR41, 0x24924925, URZ ;  /* 0x24924925290478a5 */ /* 0x000fe2000f8e003f */
[----:B------:R-:W-:Y:S01]  /*68d0*/  LOP3.LUT P0, RZ, R3, 0xff, RZ, 0xc0, !PT ;  /* 0x000000ff03ff7812 */ /* 0x000fe2000780c0ff */
[----:B------:R-:W-:Y:S02]  /*68e0*/  IMAD.MOV.U32 R103, RZ, RZ, R0 ;  /* 0x000000ffff677224 */ /* 0x000fe400078e0000 */
[----:B------:R-:W-:-:S04]  /*68f0*/  UIADD3 UR4, UR41, -UR5, URZ ;  /* 0x8000000529047290 */ /* 0x000fc8000fffe03f */
[----:B------:R-:W-:-:S04]  /*6900*/  ULEA.HI UR4, UR4, UR5, URZ, 0x1f ;  /* 0x0000000504047291 */ /* 0x000fc8000f8ff83f */
[----:B------:R-:W-:-:S04]  /*6910*/  USHF.R.U32.HI UR4, URZ, 0x2, UR4 ;  /* 0x000000023f047899 */ /* 0x000fc80008011604 */
[----:B------:R-:W-:Y:S01]  /*6920*/  UIMAD UR41, UR4, -0x7, UR41 ;  /* 0xfffffff9042978a4 */ /* 0x000fe2000f8e0229 */
[----:B------:R-:W-:Y:S11]  /*6930*/  @P0 BRA `(.L_x_164) ;  /* 0xffffffa800f00947 */ /* 0x000ff6000383ffff */
[----:B------:R-:W-:Y:S05]  /*6940*/  EXIT ;  /* 0x000000000000794d */ /* 0x000fea0003800000 */
.L_x_7:
        /* <DEDUP_REMOVED lines=26> */
.L_x_166:
[----:B------:R-:W0:Y:S01]  /*6af0*/  LDC.64 R30, c[0x0][0x640] ;  /* 0x00019000ff1e7b82 */ /* 0x000e220000000a00 */
[-CC-:B------:R-:W-:Y:S01]  /*6b00*/  SHF.R.U64 R22, R14, R8.reuse, R15.reuse ;  /* 0x000000080e167219 */ /* 0x180fe2000000120f */
[----:B------:R-:W-:Y:S01]  /*6b10*/  IMAD.MOV.U32 R27, RZ, RZ, 0x1 ;  /* 0x00000001ff1b7424 */ /* 0x000fe200078e00ff */
[----:B------:R-:W-:Y:S02]  /*6b20*/  SHF.R.U32.HI R7, RZ, R8, R15 ;  /* 0x00000008ff077219 */ /* 0x000fe4000001160f */
[----:B------:R-:W-:-:S03]  /*6b30*/  IADD3 R13, P0, RZ, -R22, RZ ;  /* 0x80000016ff0d7210 */ /* 0x000fc60007f1e0ff */
[----:B------:R-:W1:Y:S02]  /*6b40*/  LDC R12, c[0x0][0x618] ;  /* 0x00018600ff0c7b82 */ /* 0x000e640000000800 */
[----:B------:R-:W-:Y:S02]  /*6b50*/  IMAD.X R7, RZ, RZ, ~R7, P0 ;  /* 0x000000ffff077224 */ /* 0x000fe400000e0e07 */
[----:B------:R-:W-:-:S04]  /*6b60*/  IMAD.WIDE.U32 R10, R13, R24, R16 ;  /* 0x000000180d0a7225 */ /* 0x000fc800078e0010 */
[----:B------:R-:W2:Y:S01]  /*6b70*/  LDC R14, c[0x0][0x608] ;  /* 0x00018200ff0e7b82 */ /* 0x000ea20000000800 */
[----:B------:R-:W-:-:S04]  /*6b80*/  IMAD R8, R7, R24, RZ ;  /* 0x0000001807087224 */ /* 0x000fc800078e02ff */
[----:B------:R-:W-:-:S03]  /*6b90*/  IMAD R7, R13, R25, R8 ;  /* 0x000000190d077224 */ /* 0x000fc600078e0208 */
[----:B------:R-:W3:Y:S01]  /*6ba0*/  LDC R28, c[0x0][0x658] ;  /* 0x00019600ff1c7b82 */ /* 0x000ee20000000800 */
[----:B------:R-:W-:Y:S01]  /*6bb0*/  IMAD.IADD R7, R11, 0x1, R7 ;  /* 0x000000010b077824 */ /* 0x000fe200078e0207 */
[----:B0-----:R-:W-:Y:S01]  /*6bc0*/  ISETP.NE.U32.AND P0, PT, R30, RZ, PT ;  /* 0x000000ff1e00720c */ /* 0x001fe20003f05070 */
[----:B------:R-:W-:-:S03]  /*6bd0*/  IMAD.MOV.U32 R11, RZ, RZ, -0x1 ;  /* 0xffffffffff0b7424 */ /* 0x000fc600078e00ff */
        /* <DEDUP_REMOVED lines=8> */
[-C--:B---3--:R-:W-:Y:S02]  /*6c60*/  SHF.L.U32 R10, R11, R28.reuse, RZ ;  /* 0x0000001c0b0a7219 */ /* 0x088fe400000006ff */
[--C-:B------:R-:W-:Y:S02]  /*6c70*/  SHF.R.U64 R26, R24, R28, R7.reuse ;  /* 0x0000001c181a7219 */ /* 0x100fe40000001207 */
[----:B------:R-:W-:Y:S02]  /*6c80*/  LOP3.LUT R29, RZ, R10, RZ, 0x33, !PT ;  /* 0x0000000aff1d7212 */ /* 0x000fe400078e33ff */
[----:B------:R-:W-:Y:S01]  /*6c90*/  SHF.R.U32.HI R11, RZ, R28, R7 ;  /* 0x0000001cff0b7219 */ /* 0x000fe20000011607 */
[----:B------:R-:W3:Y:S01]  /*6ca0*/  LDC R32, c[0x0][0x610] ;  /* 0x00018400ff207b82 */ /* 0x000ee20000000800 */
[----:B------:R-:W-:Y:S01]  /*6cb0*/  IMAD.MOV.U32 R10, RZ, RZ, R26 ;  /* 0x000000ffff0a7224 */ /* 0x000fe200078e001a */
[----:B------:R-:W-:Y:S06]  /*6cc0*/  @!P0 BRA `(.L_x_167) ;  /* 0x0000000000288947 */ /* 0x000fec0003800000 */
        /* <DEDUP_REMOVED lines=10> */
.L_x_167:
[----:B------:R-:W-:Y:S02]  /*6d70*/  ISETP.NE.AND P0, PT, R2, 0x1, PT ;  /* 0x000000010200780c */ /* 0x000fe40003f05270 */
[----:B-1----:R-:W-:Y:S01]  /*6d80*/  SHF.R.U64 R8, R10, R8, R11 ;  /* 0x000000080a087219 */ /* 0x002fe2000000120b */
[----:B0-----:R-:W-:Y:S01]  /*6d90*/  VIADD R11, R21, 0xffffffff ;  /* 0xffffffff150b7836 */ /* 0x001fe20000000000 */
[----:B------:R-:W-:Y:S02]  /*6da0*/  SHF.L.U32 R27, R27, R28, RZ ;  /* 0x0000001c1b1b7219 */ /* 0x000fe400000006ff */
[----:B------:R-:W-:Y:S01]  /*6db0*/  LOP3.LUT R5, R24, R29, RZ, 0xc0, !PT ;  /* 0x0000001d18057212 */ /* 0x000fe200078ec0ff */
[----:B------:R-:W-:-:S04]  /*6dc0*/  IMAD.MOV R7, RZ, RZ, -R8 ;  /* 0x000000ffff077224 */ /* 0x000fc800078e0a08 */
[----:B------:R-:W-:Y:S02]  /*6dd0*/  IMAD R5, R27, R8, R5 ;  /* 0x000000081b057224 */ /* 0x000fe400078e0205 */
[----:B------:R-:W-:Y:S01]  /*6de0*/  @P0 IMAD R6, R9, R23, R4 ;  /* 0x0000001709060224 */ /* 0x000fe200078e0204 */
[----:B------:R-:W-:Y:S01]  /*6df0*/  LOP3.LUT R9, R20, R11, RZ, 0xc0, !PT ;  /* 0x0000000b14097212 */ /* 0x000fe200078ec0ff */
[----:B--2---:R-:W-:Y:S02]  /*6e00*/  IMAD R4, R7, R25, R26 ;  /* 0x0000001907047224 */ /* 0x004fe400078e021a */
[----:B---3--:R-:W-:Y:S02]  /*6e10*/  IMAD R6, R5, R32, R6 ;  /* 0x0000002005067224 */ /* 0x008fe400078e0206 */
[----:B------:R-:W-:Y:S02]  /*6e20*/  IMAD R5, R4, R21, R9 ;  /* 0x0000001504057224 */ /* 0x000fe400078e0209 */
[----:B------:R-:W-:-:S02]  /*6e30*/  IMAD.MOV.U32 R8, RZ, RZ, 0x1 ;  /* 0x00000001ff087424 */ /* 0x000fc400078e00ff */
[----:B------:R-:W-:Y:S01]  /*6e40*/  IMAD.MOV.U32 R7, RZ, RZ, R22 ;  /* 0x000000ffff077224 */ /* 0x000fe200078e0016 */
[----:B------:R-:W-:Y:S02]  /*6e50*/  SEL R21, R5, R6, !P0 ;  /* 0x0000000605157207 */ /* 0x000fe40004000000 */
[----:B------:R-:W-:-:S07]  /*6e60*/  SEL R20, R6, R5, !P0 ;  /* 0x0000000506147207 */ /* 0x000fce0004000000 */
.L_x_165:
[----:B------:R-:W-:-:S08]  /*6e70*/  NOP ;  /* 0x0000000000007918 */ /* 0x000fd00000000000 */
[----:B------:R-:W0:-:S00]  /*6e80*/  USETMAXREG.DEALLOC.CTAPOOL 0x28 ;  /* 0x00000028000079c8 */ /* 0x000e0000080e0500 */
[----:B0-----:R-:W-:-:S13]  /*6e90*/  ISETP.NE.AND P0, PT, R3, RZ, PT ;  /* 0x000000ff0300720c */ /* 0x001fda0003f05270 */
[----:B------:R-:W-:Y:S05]  /*6ea0*/  @P0 EXIT ;  /* 0x000000000000094d */ /* 0x000fea0003800000 */
[----:B------:R-:W-:Y:S01]  /*6eb0*/  LOP3.LUT P0, RZ, R8, 0xff, RZ, 0xc0, !PT ;  /* 0x000000ff08ff7812 */ /* 0x000fe2000780c0ff */
[----:B------:R-:W-:Y:S02]  /*6ec0*/  IMAD.MOV.U32 R3, RZ, RZ, 0x1 ;  /* 0x00000001ff037424 */ /* 0x000fe400078e00ff */
[----:B------:R-:W-:-:S10]  /*6ed0*/  IMAD.MOV.U32 R8, RZ, RZ, RZ ;  /* 0x000000ffff087224 */ /* 0x000fd400078e00ff */
[----:B------:R-:W-:Y:S05]  /*6ee0*/  @!P0 BRA `(.L_x_168) ;  /* 0x0000000c00308947 */ /* 0x000fea0003800000 */
[----:B------:R-:W0:Y:S01]  /*6ef0*/  LDC R3, c[0x0][0x28c] ;  /* 0x0000a300ff037b82 */ /* 0x000e220000000800 */
[----:B------:R-:W1:Y:S01]  /*6f00*/  S2R R13, SR_CgaCtaId ;  /* 0x00000000000d7919 */ /* 0x000e620000008800 */
[----:B------:R-:W-:Y:S01]  /*6f10*/  ULDC UR5, c[0x0][0x658] ;  /* 0x0001960000057ab9 */ /* 0x000fe20000000800 */
[----:B------:R-:W-:Y:S01]  /*6f20*/  UMOV UR6, 0xffffffff ;  /* 0xffffffff00067882 */ /* 0x000fe20000000000 */
[----:B------:R-:W-:Y:S01]  /*6f30*/  BSSY B0, `(.L_x_168) ;  /* 0x00000c7000007945 */ /* 0x000fe20003800000 */
[----:B------:R-:W-:Y:S01]  /*6f40*/  USHF.L.U32 UR6, UR6, UR5, URZ ;  /* 0x0000000506067299 */ /* 0x000fe2000800063f */
[----:B------:R-:W-:Y:S01]  /*6f50*/  IMAD.MOV.U32 R10, RZ, RZ, 0x1 ;  /* 0x00000001ff0a7424 */ /* 0x000fe200078e00ff */
[----:B------:R-:W-:Y:S01]  /*6f60*/  LOP3.LUT R9, R18, 0x2, RZ, 0xfc, !PT ;  /* 0x0000000212097812 */ /* 0x000fe200078efcff */
[----:B------:R-:W-:Y:S01]  /*6f70*/  IMAD.MOV.U32 R8, RZ, RZ, RZ ;  /* 0x000000ffff087224 */ /* 0x000fe200078e00ff */
[----:B------:R-:W-:Y:S01]  /*6f80*/  ULDC UR4, c[0x0][0x600] ;  /* 0x0001800000047ab9 */ /* 0x000fe20000000800 */
[----:B------:R-:W-:Y:S01]  /*6f90*/  UMOV UR7, 0x1 ;  /* 0x0000000100077882 */ /* 0x000fe20000000000 */
[----:B------:R-:W-:-:S02]  /*6fa0*/  UIADD3 UR15, UR4, -0x1, URZ ;  /* 0xffffffff040f7890 */ /* 0x000fc4000fffe03f */
[----:B------:R-:W-:Y:S02]  /*6fb0*/  USHF.L.U32 UR17, UR7, UR5, URZ ;  /* 0x0000000507117299 */ /* 0x000fe4000800063f */
[----:B------:R-:W-:Y:S01]  /*6fc0*/  ULOP3.LUT UR16, URZ, UR6, URZ, 0x33, !UPT ;  /* 0x000000063f107292 */ /* 0x000fe2000f8e333f */
[----:B------:R-:W-:Y:S01]  /*6fd0*/  ULDC.64 UR20, c[0x0][0x198] ;  /* 0x0000660000147ab9 */ /* 0x000fe20000000a00 */
[----:B0-----:R-:W-:-:S05]  /*6fe0*/  VIADD R3, R3, 0x3f ;  /* 0x0000003f03037836 */ /* 0x001fca0000000000 */
[----:B------:R-:W-:-:S04]  /*6ff0*/  SHF.R.S32.HI R4, RZ, 0x1f, R3 ;  /* 0x0000001fff047819 */ /* 0x000fc80000011403 */
[----:B------:R-:W-:Y:S01]  /*7000*/  LEA.HI R4, R4, R3, RZ, 0x6 ;  /* 0x0000000304047211 */ /* 0x000fe200078f30ff */
[C---:B-1----:R-:W-:Y:S02]  /*7010*/  IMAD.SHL.U32 R12, R13.reuse, 0x20, RZ ;  /* 0x000000200d0c7824 */ /* 0x042fe400078e00ff */
[----:B------:R-:W-:Y:S01]  /*7020*/  IMAD.SHL.U32 R13, R13, 0x800, RZ ;  /* 0x000008000d0d7824 */ /* 0x000fe200078e00ff */
[----:B------:R-:W-:Y:S01]  /*7030*/  SHF.R.S32.HI R11, RZ, 0x6, R4 ;  /* 0x00000006ff0b7819 */ /* 0x000fe20000011404 */
[----:B------:R-:W-:Y:S01]  /*7040*/  IMAD.MOV.U32 R3, RZ, RZ, 0x1 ;  /* 0x00000001ff037424 */ /* 0x000fe200078e00ff */
[----:B------:R-:W-:Y:S02]  /*7050*/  LOP3.LUT R12, R12, 0x60, RZ, 0xc0, !PT ;  /* 0x000000600c0c7812 */ /* 0x000fe400078ec0ff */
[----:B------:R-:W-:Y:S01]  /*7060*/  LOP3.LUT R13, R13, 0x1800, RZ, 0xc0, !PT ;  /* 0x000018000d0d7812 */ /* 0x000fe200078ec0ff */
[----:B------:R-:W-:-:S07]  /*7070*/  VIADD R19, R11, 0x1 ;  /* 0x000000010b137836 */ /* 0x000fce0000000000 */
.L_x_179:
[----:B------:R-:W-:-:S03]  /*7080*/  UMOV UR4, 0xffffffff ;  /* 0xffffffff00047882 */ /* 0x000fc60000000000 */
[----:B------:R-:W-:Y:S05]  /*7090*/  BRA.DIV UR4, `(.L_x_169) ;  /* 0x0000001204187947 */ /* 0x000fea000b800000 */
[----:B------:R-:W-:-:S13]  /*70a0*/  ELECT P6, URZ, PT ;  /* 0x00000000003f782f */ /* 0x000fda00038c0000 */
.L_x_193:
[----:B------:R-:W0:Y:S01]  /*70b0*/  LDC R4, c[0x0][0x28c] ;  /* 0x0000a300ff047b82 */ /* 0x000e220000000800 */
[----:B------:R-:W-:Y:S01]  /*70c0*/  BSSY B1, `(.L_x_170) ;  /* 0x0000038000017945 */ /* 0x000fe20003800000 */
[----:B0-----:R-:W-:-:S13]  /*70d0*/  ISETP.LT.OR P6, PT, R4, 0x1, !P6 ;  /* 0x000000010400780c */ /* 0x001fda00077c1670 */
[----:B------:R-:W-:Y:S05]  /*70e0*/  @P6 BRA `(.L_x_171) ;  /* 0x0000000000d46947 */ /* 0x000fea0003800000 */
[----:B------:R-:W-:Y:S02]  /*70f0*/  IMAD.SHL.U32 R20, R20, 0x80, RZ ;  /* 0x0000008014147824 */ /* 0x000fe400078e00ff */
[----:B------:R-:W-:Y:S02]  /*7100*/  IMAD R21, R21, 0x80, R12 ;  /* 0x0000008015157824 */ /* 0x000fe400078e020c */
[----:B------:R-:W-:Y:S02]  /*7110*/  IMAD.MOV.U32 R22, RZ, RZ, RZ ;  /* 0x000000ffff167224 */ /* 0x000fe400078e00ff */
[----:B------:R-:W-:Y:S02]  /*7120*/  IMAD.MOV.U32 R4, RZ, RZ, R19 ;  /* 0x000000ffff047224 */ /* 0x000fe400078e0013 */
[----:B------:R-:W-:Y:S02]  /*7130*/  IMAD.MOV.U32 R5, RZ, RZ, R3 ;  /* 0x000000ffff057224 */ /* 0x000fe400078e0003 */
[----:B------:R-:W-:-:S07]  /*7140*/  IMAD.MOV.U32 R6, RZ, RZ, R8 ;  /* 0x000000ffff067224 */ /* 0x000fce00078e0008 */
.L_x_174:
[----:B------:R-:W0:Y:S01]  /*7150*/  S2R R15, SR_CgaCtaId ;  /* 0x00000000000f7919 */ /* 0x000e220000008800 */
[----:B------:R-:W-:Y:S02]  /*7160*/  MOV R14, 0x400 ;  /* 0x00000400000e7802 */ /* 0x000fe40000000f00 */
[----:B------:R-:W-:Y:S02]  /*7170*/  ISETP.NE.AND P1, PT, R0, RZ, PT ;  /* 0x000000ff0000720c */ /* 0x000fe40003f25270 */
[----:B0-----:R-:W-:Y:S02]  /*7180*/  LEA R25, R15, R14, 0x18 ;  /* 0x0000000e0f197211 */ /* 0x001fe400078ec0ff */
[----:B------:R-:W-:-:S09]  /*7190*/  SHF.L.U32 R14, R5, 0x1f, RZ ;  /* 0x0000001f050e7819 */ /* 0x000fd200000006ff */
[----:B------:R-:W0:Y:S01]  /*71a0*/  @!P1 LDC R15, c[0x0][0x500] ;  /* 0x00014000ff0f9b82 */ /* 0x000e220000000800 */
[----:B------:R-:W-:-:S04]  /*71b0*/  IMAD R23, R6, 0x8, R25 ;  /* 0x0000000806177824 */ /* 0x000fc800078e0219 */
[----:B------:R-:W1:Y:S02]  /*71c0*/  SYNCS.PHASECHK.TRANS64.TRYWAIT P0, [R23+URZ+0x38], R14 ;  /* 0x0000380e170075a7 */ /* 0x000e64000800017f */
[----:B-1----:R-:W-:Y:S05]  /*71d0*/  @!P0 BRA `(.L_x_172) ;  /* 0x0000000c00e88947 */ /* 0x002fea0003800000 */
.L_x_194:
[----:B-1----:R-:W-:Y:S01]  /*71e0*/  PRMT R14, R9, 0x9910, RZ ;  /* 0x00009910090e7816 */ /* 0x002fe200000000ff */
[----:B0-----:R0:W-:Y:S03]  /*71f0*/  @!P1 SYNCS.ARRIVE.TRANS64 RZ, [R23+URZ], R15 ;  /* 0x0000000f17ff99a7 */ /* 0x0011e6000800003f */
[----:B------:R-:W-:-:S13]  /*7200*/  ISETP.NE.AND P0, PT, R14, 0x2, PT ;  /* 0x000000020e00780c */ /* 0x000fda0003f05270 */
[----:B0-----:R-:W-:Y:S05]  /*7210*/  @P0 BRA `(.L_x_173) ;  /* 0x0000000000040947 */ /* 0x001fea0003800000 */
[----:B------:R-:W-:Y:S01]  /*7220*/  BPT.TRAP 0x1 ;  /* 0x000000040000795c */ /* 0x000fe20000300000 */
.L_x_173:
[C---:B------:R-:W-:Y:S01]  /*7230*/  IMAD R14, R6.reuse, 0x2000, R13 ;  /* 0x00002000060e7824 */ /* 0x040fe200078e020d */
[----:B------:R-:W-:Y:S01]  /*7240*/  R2UR UR9, R23 ;  /* 0x00000000170972ca */ /* 0x000fe200000e0000 */
[--C-:B------:R-:W-:Y:S01]  /*7250*/  IMAD R15, R6, 0x4000, R25.reuse ;  /* 0x00004000060f7824 */ /* 0x100fe200078e0219 */
[----:B------:R-:W-:Y:S01]  /*7260*/  UIADD3 UR4, UP0, UR20, 0xf0, URZ ;  /* 0x000000f014047890 */ /* 0x000fe2000ff1e03f */
[----:B------:R-:W-:Y:S01]  /*7270*/  IMAD R14, R14, 0x2, R25 ;  /* 0x000000020e0e7824 */ /* 0x000fe200078e0219 */
[----:B------:R-:W-:Y:S01]  /*7280*/  R2UR UR11, R20 ;  /* 0x00000000140b72ca */ /* 0x000fe200000e0000 */
[----:B------:R-:W-:Y:S01]  /*7290*/  VIADD R4, R4, 0xffffffff ;  /* 0xffffffff04047836 */ /* 0x000fe20000000000 */
[----:B------:R-:W-:Y:S01]  /*72a0*/  R2UR UR5, R15 ;  /* 0x000000000f0572ca */ /* 0x000fe200000e0000 */
[----:B------:R-:W-:Y:S01]  /*72b0*/  UIADD3 UR22, UP1, UR20, 0x1f0, URZ ;  /* 0x000001f014167890 */ /* 0x000fe2000ff3e03f */
[----:B------:R-:W-:Y:S01]  /*72c0*/  R2UR UR8, R14 ;  /* 0x000000000e0872ca */ /* 0x000fe200000e0000 */
[----:B------:R-:W-:Y:S01]  /*72d0*/  VIADD R6, R6, 0x1 ;  /* 0x0000000106067836 */ /* 0x000fe20000000000 */
[----:B------:R-:W-:Y:S01]  /*72e0*/  R2UR UR10, R22 ;  /* 0x00000000160a72ca */ /* 0x000fe200000e0000 */
[----:B------:R-:W-:Y:S01]  /*72f0*/  UIADD3.X UR23, URZ, UR21, URZ, UP1, !UPT ;  /* 0x000000153f177290 */ /* 0x000fe20008ffe43f */
[----:B------:R-:W-:Y:S01]  /*7300*/  R2UR UR12, R7 ;  /* 0x00000000070c72ca */ /* 0x000fe200000e0000 */
[----:B------:R-:W-:Y:S01]  /*7310*/  UMOV UR6, 0x0 ;  /* 0x0000000000067882 */ /* 0x000fe20000000000 */
[----:B------:R-:W-:Y:S01]  /*7320*/  R2UR UR18, R21 ;  /* 0x00000000151272ca */ /* 0x000fe200000e0000 */
[----:B------:R-:W-:Y:S01]  /*7330*/  UMOV UR7, 0x10000000 ;  /* 0x1000000000077882 */ /* 0x000fe20000000000 */
[----:B------:R-:W-:Y:S01]  /*7340*/  ISETP.GT.AND P1, PT, R4, 0x1, PT ;  /* 0x000000010400780c */ /* 0x000fe20003f24270 */
[----:B------:R-:W-:Y:S01]  /*7350*/  UMOV UR19, 0xf0000 ;  /* 0x000f000000137882 */ /* 0x000fe20000000000 */
[----:B------:R-:W-:Y:S01]  /*7360*/  ISETP.NE.AND P0, PT, R6, 0x7, PT ;  /* 0x000000070600780c */ /* 0x000fe20003f05270 */
[----:B------:R-:W-:Y:S01]  /*7370*/  UIADD3 UR13, UR5, 0x180, URZ ;  /* 0x00000180050d7890 */ /* 0x000fe2000fffe03f */
[----:B------:R-:W-:Y:S01]  /*7380*/  VIADD R22, R22, 0x40 ;  /* 0x0000004016167836 */ /* 0x000fe20000000000 */
[----:B------:R-:W-:Y:S01]  /*7390*/  UIADD3.X UR5, URZ, UR21, URZ, UP0, !UPT ;  /* 0x000000153f057290 */ /* 0x000fe200087fe43f */
[----:B------:R-:W-:Y:S01]  /*73a0*/  SEL R14, RZ, 0x1, P0 ;  /* 0x00000001ff0e7807 */ /* 0x000fe20000000000 */
[----:B------:R-:W-:Y:S01]  /*73b0*/  UIADD3 UR14, UR8, 0x1c180, URZ ;  /* 0x0001c180080e7890 */ /* 0x000fe2000fffe03f */
[----:B------:R-:W-:-:S02]  /*73c0*/  SEL R6, R6, RZ, P0 ;  /* 0x000000ff06067207 */ /* 0x000fc40000000000 */
[----:B------:R-:W-:Y:S01]  /*73d0*/  UMOV UR8, UR13 ;  /* 0x0000000d00087c82 */ /* 0x000fe20008000000 */
[----:B------:R-:W-:-:S03]  /*73e0*/  LOP3.LUT R5, R5, R14, RZ, 0x3c, !PT ;  /* 0x0000000e05057212 */ /* 0x000fc600078e3cff */
[----:B------:R0:W-:Y:S02]  /*73f0*/  UTMALDG.3D [UR8], [UR4], desc[UR6] ;  /* 0x00000608040075b4 */ /* 0x0001e40008011000 */
[----:B0-----:R-:W-:Y:S01]  /*7400*/  UMOV UR8, UR14 ;  /* 0x0000000e00087c82 */ /* 0x001fe20008000000 */
[----:B------:R-:W-:Y:S02]  /*7410*/  UMOV UR11, UR18 ;  /* 0x00000012000b7c82 */ /* 0x000fe40008000000 */
[----:B------:R0:W-:Y:S02]  /*7420*/  UTMALDG.3D.MULTICAST [UR8], [UR22], UR19, desc[UR6] ;  /* 0x00000608160073b4 */ /* 0x0001e40008011813 */
[----:B0-----:R-:W-:Y:S05]  /*7430*/  @P1 BRA `(.L_x_174) ;  /* 0xfffffffc00441947 */ /* 0x001fea000383ffff */
.L_x_171:
[----:B------:R-:W-:Y:S05]  /*7440*/  BSYNC B1 ;  /* 0x0000000000017941 */ /* 0x000fea0003800000 */
.L_x_170:
[----:B------:R-:W-:Y:S01]  /*7450*/  LOP3.LUT P1, RZ, R10, 0xff, RZ, 0xc0, !PT ;  /* 0x000000ff0aff7812 */ /* 0x000fe2000782c0ff */
[C---:B------:R-:W-:Y:S01]  /*7460*/  IMAD.IADD R15, R11.reuse, 0x1, R8 ;  /* 0x000000010b0f7824 */ /* 0x040fe200078e0208 */
[----:B------:R-:W-:Y:S01]  /*7470*/  ULDC.64 UR4, c[0x0][0x650] ;  /* 0x0001940000047ab9 */ /* 0x000fe20000000a00 */
[----:B------:R-:W-:Y:S01]  /*7480*/  ISETP.GE.U32.AND P2, PT, R11, 0x7, PT ;  /* 0x000000070b00780c */ /* 0x000fe20003f46070 */
[----:B------:R-:W-:Y:S01]  /*7490*/  BSSY B1, `(.L_x_175) ;  /* 0x000006e000017945 */ /* 0x000fe20003800000 */
[C---:B------:R-:W-:Y:S01]  /*74a0*/  IMAD.WIDE.U32 R4, R15.reuse, 0x24924925, RZ ;  /* 0x249249250f047825 */ /* 0x040fe200078e00ff */
[----:B------:R-:W-:Y:S02]  /*74b0*/  ISETP.GT.U32.AND P0, PT, R15, 0x6, PT ;  /* 0x000000060f00780c */ /* 0x000fe40003f04070 */
[----:B------:R-:W-:Y:S01]  /*74c0*/  PRMT R10, RZ, 0x7610, R10 ;  /* 0x00007610ff0a7816 */ /* 0x000fe2000000000a */
[----:B------:R-:W-:Y:S01]  /*74d0*/  IMAD.MOV.U32 R20, RZ, RZ, -0x1 ;  /* 0xffffffffff147424 */ /* 0x000fe200078e00ff */
[----:B------:R-:W-:Y:S01]  /*74e0*/  ISETP.LT.U32.AND P0, PT, R11, 0x7, P0 ;  /* 0x000000070b00780c */ /* 0x000fe20000701070 */
[----:B------:R-:W-:-:S02]  /*74f0*/  IMAD.MOV.U32 R21, RZ, RZ, -0x1 ;  /* 0xffffffffff157424 */ /* 0x000fc400078e00ff */
[----:B------:R-:W0:Y:S01]  /*7500*/  @P1 S2R R7, SR_CgaCtaId ;  /* 0x0000000000071919 */ /* 0x000e220000008800 */
[----:B------:R-:W-:Y:S02]  /*7510*/  SEL R4, RZ, 0x1, !P0 ;  /* 0x00000001ff047807 */ /* 0x000fe40004000000 */
[----:B------:R-:W-:Y:S02]  /*7520*/  IADD3 R16, P0, R16, UR36, RZ ;  /* 0x0000002410107c10 */ /* 0x000fe4000ff1e0ff */
[----:B------:R-:W-:Y:S02]  /*7530*/  @P1 MOV R6, 0x400 ;  /* 0x0000040000061802 */ /* 0x000fe40000000f00 */
[----:B------:R-:W-:Y:S02]  /*7540*/  IADD3.X R17, R17, UR42, RZ, P0, !PT ;  /* 0x0000002a11117c10 */ /* 0x000fe400087fe4ff */
[----:B------:R-:W-:Y:S02]  /*7550*/  ISETP.GE.U32.AND P0, PT, R16, UR4, PT ;  /* 0x0000000410007c0c */ /* 0x000fe4000bf06070 */
[----:B------:R-:W-:-:S02]  /*7560*/  LOP3.LUT R3, R3, R4, RZ, 0x3c, !PT ;  /* 0x0000000403037212 */ /* 0x000fc400078e3cff */
[----:B------:R-:W-:Y:S02]  /*7570*/  ISETP.GE.U32.AND.EX P0, PT, R17, UR5, PT, P0 ;  /* 0x0000000511007c0c */ /* 0x000fe4000bf06100 */
[----:B------:R-:W-:Y:S02]  /*7580*/  PRMT R4, RZ, 0x7610, R4 ;  /* 0x00007610ff047816 */ /* 0x000fe40000000004 */
[----:B0-----:R-:W-:Y:S01]  /*7590*/  @P1 LEA R6, R7, R6, 0x18 ;  /* 0x0000000607061211 */ /* 0x001fe200078ec0ff */
[----:B------:R-:W-:-:S03]  /*75a0*/  IMAD.IADD R7, R15, 0x1, -R5 ;  /* 0x000000010f077824 */ /* 0x000fc600078e0a05 */
[----:B------:R0:W-:Y:S02]  /*75b0*/  @P1 SYNCS.ARRIVE.TRANS64.A1T0 RZ, [R6+URZ+0x88], RZ ;  /* 0x000088ff06ff19a7 */ /* 0x0001e4000810003f */
[----:B------:R-:W-:-:S04]  /*75c0*/  LEA.HI R7, R7, R5, RZ, 0x1f ;  /* 0x0000000507077211 */ /* 0x000fc800078ff8ff */
[----:B------:R-:W-:Y:S01]  /*75d0*/  SHF.R.U32.HI R8, RZ, 0x2, R7 ;  /* 0x00000002ff087819 */ /* 0x000fe20000011607 */
[----:B------:R-:W-:-:S03]  /*75e0*/  IMAD.MOV.U32 R7, RZ, RZ, -0x1 ;  /* 0xffffffffff077424 */ /* 0x000fc600078e00ff */
[----:B------:R-:W-:Y:S01]  /*75f0*/  @P2 LOP3.LUT R3, R3, 0x1, R8, 0x78, !PT ;  /* 0x0000000103032812 */ /* 0x000fe200078e7808 */
[----:B------:R-:W-:Y:S01]  /*7600*/  IMAD R8, R8, -0x7, R15 ;  /* 0xfffffff908087824 */ /* 0x000fe200078e020f */
[----:B0-----:R-:W-:Y:S06]  /*7610*/  @P0 BRA `(.L_x_176) ;  /* 0x0000000400540947 */ /* 0x001fec0003800000 */
[----:B------:R-:W0:Y:S01]  /*7620*/  S2R R15, SR_CTAID.X ;  /* 0x00000000000f7919 */ /* 0x000e220000002500 */
[----:B------:R-:W-:Y:S01]  /*7630*/  ULDC.64 UR4, c[0x0][0x628] ;  /* 0x00018a0000047ab9 */ /* 0x000fe20000000a00 */
[----:B------:R-:W-:Y:S01]  /*7640*/  ULDC UR7, c[0x0][0x630] ;  /* 0x00018c0000077ab9 */ /* 0x000fe20000000800 */
[----:B------:R-:W-:Y:S01]  /*7650*/  ISETP.NE.U32.AND P0, PT, RZ, UR4, PT ;  /* 0x00000004ff007c0c */ /* 0x000fe2000bf05070 */
[----:B------:R-:W1:Y:S01]  /*7660*/  S2R R20, SR_CTAID.Y ;  /* 0x0000000000147919 */ /* 0x000e620000002600 */
[----:B------:R-:W-:Y:S01]  /*7670*/  ULDC UR8, c[0x0][0x150] ;  /* 0x0000540000087ab9 */ /* 0x000fe20000000800 */
[----:B------:R-:W-:Y:S01]  /*7680*/  IMAD.MOV.U32 R4, RZ, RZ, R16 ;  /* 0x000000ffff047224 */ /* 0x000fe200078e0010 */
[----:B------:R-:W-:Y:S01]  /*7690*/  ISETP.NE.AND.EX P0, PT, RZ, UR5, PT, P0 ;  /* 0x00000005ff007c0c */ /* 0x000fe2000bf05300 */
[----:B------:R-:W-:Y:S01]  /*76a0*/  IMAD.MOV.U32 R5, RZ, RZ, R17 ;  /* 0x000000ffff057224 */ /* 0x000fe200078e0011 */
[----:B0-----:R-:W-:-:S11]  /*76b0*/  I2FP.F32.U32 R22, R15 ;  /* 0x0000000f00167245 */ /* 0x001fd60000201000 */
[----:B------:R-:W-:Y:S05]  /*76c0*/  @!P0 BRA `(.L_x_177) ;  /* 0x0000000000288947 */ /* 0x000fea0003800000 */
[----:B------:R-:W-:Y:S02]  /*76d0*/  ULDC UR6, c[0x0][0x634] ;  /* 0x00018d0000067ab9 */ /* 0x000fe40000000800 */
[----:B------:R-:W-:-:S05]  /*76e0*/  IADD3 R5, P0, R16, UR6, RZ ;  /* 0x0000000610057c10 */ /* 0x000fca000ff1e0ff */
[----:B------:R-:W-:-:S04]  /*76f0*/  IMAD.X R21, RZ, RZ, R17, P0 ;  /* 0x000000ffff157224 */ /* 0x000fc800000e0611 */
[----:B------:R-:W-:-:S04]  /*7700*/  IMAD.WIDE.U32 R6, R21, UR4, RZ ;  /* 0x0000000415067c25 */ /* 0x000fc8000f8e00ff */
[----:B------:R-:W-:-:S04]  /*7710*/  IMAD.WIDE.U32 R6, P0, R5, UR5, R6 ;  /* 0x0000000505067c25 */ /* 0x000fc8000f800006 */
[----:B------:R-:W-:-:S04]  /*7720*/  IMAD.WIDE.U32 R4, R5, UR4, RZ ;  /* 0x0000000405047c25 */ /* 0x000fc8000f8e00ff */
[----:B------:R-:W-:Y:S01]  /*7730*/  IMAD.MOV.U32 R4, RZ, RZ, R7 ;  /* 0x000000ffff047224 */ /* 0x000fe200078e0007 */
[----:B------:R-:W-:Y:S01]  /*7740*/  IADD3 RZ, P1, R5, R6, RZ ;  /* 0x0000000605ff7210 */ /* 0x000fe20007f3e0ff */
[----:B------:R-:W-:-:S04]  /*7750*/  IMAD.X R5, RZ, RZ, RZ, P0 ;  /* 0x000000ffff057224 */ /* 0x000fc800000e06ff */
[----:B------:R-:W-:-:S08]  /*7760*/  IMAD.WIDE.U32.X R4, R21, UR5, R4, P1 ;  /* 0x0000000515047c25 */ /* 0x000fd000088e0404 */
.L_x_177:
[--C-:B------:R-:W-:Y:S01]  /*7770*/  SHF.R.U64 R14, R4, UR7, R5.reuse ;  /* 0x00000007040e7c19 */ /* 0x100fe20008001205 */
[----:B------:R-:W-:Y:S01]  /*7780*/  FMUL R22, R22, UR8 ;  /* 0x0000000816167c20 */ /* 0x000fe20008400000 */
[----:B------:R-:W-:Y:S01]  /*7790*/  SHF.R.U32.HI R4, RZ, UR7, R5 ;  /* 0x00000007ff047c19 */ /* 0x000fe20008011605 */
[----:B------:R-:W0:Y:S01]  /*77a0*/  LDC R6, c[0x0][0x144] ;  /* 0x00005100ff067b82 */ /* 0x000e220000000800 */
[----:B------:R-:W-:Y:S01]  /*77b0*/  IADD3 R5, P0, RZ, -R14, RZ ;  /* 0x8000000eff057210 */ /* 0x000fe20007f1e0ff */
[----:B------:R-:W-:Y:S01]  /*77c0*/  ULDC UR6, c[0x0][0x154] ;  /* 0x0000550000067ab9 */ /* 0x000fe20000000800 */
[----:B-1----:R-:W-:Y:S01]  /*77d0*/  I2FP.F32.U32 R7, R20 ;  /* 0x0000001400077245 */ /* 0x002fe20000201000 */
[----:B------:R-:W1:Y:S01]  /*77e0*/  F2I.U32.TRUNC.NTZ R22, R22 ;  /* 0x0000001600167305 */ /* 0x000e62000020f000 */
[----:B------:R-:W-:Y:S01]  /*77f0*/  ULDC.64 UR4, c[0x0][0x620] ;  /* 0x0001880000047ab9 */ /* 0x000fe20000000a00 */
[----:B------:R-:W-:Y:S01]  /*7800*/  IMAD.X R4, RZ, RZ, ~R4, P0 ;  /* 0x000000ffff047224 */ /* 0x000fe200000e0e04 */
[----:B------:R-:W-:Y:S01]  /*7810*/  ISETP.NE.AND P2, PT, R2, 0x1, PT ;  /* 0x000000010200780c */ /* 0x000fe20003f45270 */
[----:B------:R-:W-:Y:S01]  /*7820*/  FMUL R23, R7, UR6 ;  /* 0x0000000607177c20 */ /* 0x000fe20008400000 */
[----:B------:R-:W2:Y:S01]  /*7830*/  LDC R25, c[0x0][0x148] ;  /* 0x00005200ff197b82 */ /* 0x000ea20000000800 */
[----:B------:R-:W-:Y:S01]  /*7840*/  IMAD R4, R4, UR4, RZ ;  /* 0x0000000404047c24 */ /* 0x000fe2000f8e02ff */
[----:B------:R-:W-:-:S02]  /*7850*/  ULDC.64 UR6, c[0x0][0x640] ;  /* 0x0001900000067ab9 */ /* 0x000fc40000000a00 */
[----:B------:R-:W-:Y:S01]  /*7860*/  ISETP.NE.U32.AND P0, PT, RZ, UR6, PT ;  /* 0x00000006ff007c0c */ /* 0x000fe2000bf05070 */
[----:B------:R-:W3:Y:S01]  /*7870*/  F2I.U32.TRUNC.NTZ R23, R23 ;  /* 0x0000001700177305 */ /* 0x000ee2000020f000 */
[C---:B------:R-:W-:Y:S02]  /*7880*/  IMAD R7, R5.reuse, UR5, R4 ;  /* 0x0000000505077c24 */ /* 0x040fe4000f8e0204 */
[----:B------:R-:W-:Y:S01]  /*7890*/  IMAD.WIDE.U32 R4, R5, UR4, R16 ;  /* 0x0000000405047c25 */ /* 0x000fe2000f8e0010 */
[----:B------:R-:W-:Y:S01]  /*78a0*/  ULDC UR4, c[0x0][0x618] ;  /* 0x0001860000047ab9 */ /* 0x000fe20000000800 */
[----:B------:R-:W-:Y:S02]  /*78b0*/  ISETP.NE.AND.EX P0, PT, RZ, UR7, PT, P0 ;  /* 0x00000007ff007c0c */ /* 0x000fe4000bf05300 */
[----:B------:R-:W-:Y:S02]  /*78c0*/  IMAD.IADD R5, R5, 0x1, R7 ;  /* 0x0000000105057824 */ /* 0x000fe400078e0207 */
[----:B-1----:R-:W-:-:S03]  /*78d0*/  IMAD.MOV R22, RZ, RZ, -R22 ;  /* 0x000000ffff167224 */ /* 0x002fc600078e0a16 */
[----:B------:R-:W-:Y:S01]  /*78e0*/  SHF.R.U64 R21, R4, UR4, R5 ;  /* 0x0000000404157c19 */ /* 0x000fe20008001205 */
[----:B0-----:R-:W-:Y:S01]  /*78f0*/  IMAD R15, R6, R22, R15 ;  /* 0x00000016060f7224 */ /* 0x001fe200078e020f */
[----:B------:R-:W-:Y:S01]  /*7900*/  SHF.R.U32.HI R4, RZ, UR4, R5 ;  /* 0x00000004ff047c19 */ /* 0x000fe20008011605 */
[----:B------:R-:W-:Y:S01]  /*7910*/  ULDC UR4, c[0x0][0x608] ;  /* 0x0001820000047ab9 */ /* 0x000fe20000000800 */
[----:B---3--:R-:W-:Y:S02]  /*7920*/  IMAD.MOV R6, RZ, RZ, -R23 ;  /* 0x000000ffff067224 */ /* 0x008fe400078e0a17 */
[--C-:B------:R-:W-:Y:S02]  /*7930*/  SHF.R.U64 R22, R21, UR4, R4.reuse ;  /* 0x0000000415167c19 */ /* 0x100fe40008001204 */
[----:B------:R-:W-:Y:S01]  /*7940*/  SHF.R.U32.HI R5, RZ, UR4, R4 ;  /* 0x00000004ff057c19 */ /* 0x000fe20008011604 */
[----:B------:R-:W-:Y:S01]  /*7950*/  ULDC UR4, c[0x0][0x658] ;  /* 0x0001960000047ab9 */ /* 0x000fe20000000800 */
[----:B--2---:R-:W-:-:S02]  /*7960*/  @P2 IMAD R15, R25, R6, R20 ;  /* 0x00000006190f2224 */ /* 0x004fc400078e0214 */
[--C-:B------:R-:W-:Y:S02]  /*7970*/  SHF.R.U64 R20, R22, UR4, R5.reuse ;  /* 0x0000000416147c19 */ /* 0x100fe40008001205 */
[----:B------:R-:W-:-:S03]  /*7980*/  SHF.R.U32.HI R23, RZ, UR4, R5 ;  /* 0x00000004ff177c19 */ /* 0x000fc60008011605 */
[----:B------:R-:W-:Y:S02]  /*7990*/  IMAD.MOV.U32 R6, RZ, RZ, R20 ;  /* 0x000000ffff067224 */ /* 0x000fe400078e0014 */
[----:B------:R-:W-:Y:S01]  /*79a0*/  IMAD.MOV.U32 R5, RZ, RZ, R23 ;  /* 0x000000ffff057224 */ /* 0x000fe200078e0017 */
[----:B------:R-:W-:Y:S06]  /*79b0*/  @!P0 BRA `(.L_x_178) ;  /* 0x00000000002c8947 */ /* 0x000fec0003800000 */
        /* <DEDUP_REMOVED lines=9> */
[----:B------:R-:W-:-:S04]  /*7a50*/  IMAD.WIDE.U32.X R4, R23, UR7, R4, P1 ;  /* 0x0000000717047c25 */ /* 0x000fc800088e0404 */
[----:B------:R-:W-:-:S07]  /*7a60*/  IMAD.MOV.U32 R6, RZ, RZ, R4 ;  /* 0x000000ffff067224 */ /* 0x000fce00078e0004 */
.L_x_178:
[----:B------:R-:W-:Y:S01]  /*7a70*/  ULDC UR4, c[0x0][0x648] ;  /* 0x0001920000047ab9 */ /* 0x000fe20000000800 */
[----:B------:R-:W-:Y:S01]  /*7a80*/  LOP3.LUT R4, R22, UR16, RZ, 0xc0, !PT ;  /* 0x0000001016047c12 */ /* 0x000fe2000f8ec0ff */
[----:B------:R-:W-:Y:S01]  /*7a90*/  ULDC UR5, c[0x0][0x610] ;  /* 0x0001840000057ab9 */ /* 0x000fe20000000800 */
[----:B------:R-:W-:Y:S01]  /*7aa0*/  SHF.R.U64 R5, R6, UR4, R5 ;  /* 0x0000000406057c19 */ /* 0x000fe20008001205 */
[----:B------:R-:W-:Y:S01]  /*7ab0*/  ULDC UR4, c[0x0][0x638] ;  /* 0x00018e0000047ab9 */ /* 0x000fe20000000800 */
[----:B------:R-:W-:-:S03]  /*7ac0*/  LOP3.LUT R21, R21, UR15, RZ, 0xc0, !PT ;  /* 0x0000000f15157c12 */ /* 0x000fc6000f8ec0ff */
[----:B------:R-:W-:Y:S02]  /*7ad0*/  IMAD.MOV R7, RZ, RZ, -R5 ;  /* 0x000000ffff077224 */ /* 0x000fe400078e0a05 */
[----:B------:R-:W-:Y:S02]  /*7ae0*/  IMAD R4, R5, UR17, R4 ;  /* 0x0000001105047c24 */ /* 0x000fe4000f8e0204 */
[----:B------:R-:W-:Y:S01]  /*7af0*/  IMAD R20, R7, UR4, R20 ;  /* 0x0000000407147c24 */ /* 0x000fe2000f8e0214 */
[----:B------:R-:W-:Y:S01]  /*7b00*/  ULDC UR4, c[0x0][0x600] ;  /* 0x0001800000047ab9 */ /* 0x000fe20000000800 */
[----:B------:R-:W-:Y:S02]  /*7b10*/  IMAD R15, R4, UR5, R15 ;  /* 0x00000005040f7c24 */ /* 0x000fe4000f8e020f */
[----:B------:R-:W-:Y:S02]  /*7b20*/  IMAD R20, R20, UR4, R21 ;  /* 0x0000000414147c24 */ /* 0x000fe4000f8e0215 */
[----:B------:R-:W-:-:S02]  /*7b30*/  IMAD.MOV.U32 R4, RZ, RZ, 0x1 ;  /* 0x00000001ff047424 */ /* 0x000fc400078e00ff */
[----:B------:R-:W-:Y:S01]  /*7b40*/  IMAD.MOV.U32 R7, RZ, RZ, R14 ;  /* 0x000000ffff077224 */ /* 0x000fe200078e000e */
[----:B------:R-:W-:Y:S02]  /*7b50*/  SEL R21, R20, R15, !P2 ;  /* 0x0000000f14157207 */ /* 0x000fe40005000000 */
[----:B------:R-:W-:-:S07]  /*7b60*/  SEL R20, R15, R20, !P2 ;  /* 0x000000140f147207 */ /* 0x000fce0005000000 */
.L_x_176:
[----:B------:R-:W-:Y:S05]  /*7b70*/  BSYNC B1 ;  /* 0x0000000000017941 */ /* 0x000fea0003800000 */
.L_x_175:
[----:B------:R-:W-:-:S13]  /*7b80*/  LOP3.LUT P0, RZ, R4, 0xff, RZ, 0xc0, !PT ;  /* 0x000000ff04ff7812 */ /* 0x000fda000780c0ff */
[----:B------:R-:W-:Y:S05]  /*7b90*/  @P0 BRA `(.L_x_179) ;  /* 0xfffffff400380947 */ /* 0x000fea000383ffff */
[----:B------:R-:W-:Y:S05]  /*7ba0*/  BSYNC B0 ;  /* 0x0000000000007941 */ /* 0x000fea0003800000 */
.L_x_168:
[----:B------:R-:W-:-:S03]  /*7bb0*/  UMOV UR4, 0xffffffff ;  /* 0xffffffff00047882 */ /* 0x000fc60000000000 */
[----:B------:R-:W-:Y:S05]  /*7bc0*/  BRA.DIV UR4, `(.L_x_180) ;  /* 0x0000000604807947 */ /* 0x000fea000b800000 */
[----:B------:R-:W-:-:S13]  /*7bd0*/  ELECT P6, URZ, PT ;  /* 0x00000000003f782f */ /* 0x000fda00038c0000 */
.L_x_197:
[----:B------:R-:W-:Y:S04]  /*7be0*/  BSSY B0, `(.L_x_181) ;  /* 0x0000046000007945 */ /* 0x000fe80003800000 */
[----:B------:R-:W-:Y:S05]  /*7bf0*/  @!P6 BRA `(.L_x_182) ;  /* 0x000000040010e947 */ /* 0x000fea0003800000 */
[----:B------:R-:W-:-:S04]  /*7c00*/  LOP3.LUT R18, R18, 0x2, RZ, 0xfc, !PT ;  /* 0x0000000212127812 */ /* 0x000fc800078efcff */
[----:B------:R-:W-:-:S13]  /*7c10*/  ISETP.NE.AND P0, PT, R18, 0x3, PT ;  /* 0x000000031200780c */ /* 0x000fda0003f05270 */
[----:B------:R-:W-:Y:S05]  /*7c20*/  @!P0 BRA `(.L_x_183) ;  /* 0x0000000000048947 */ /* 0x000fea0003800000 */
[----:B------:R-:W-:Y:S01]  /*7c30*/  BPT.TRAP 0x1 ;  /* 0x000000040000795c */ /* 0x000fe20000300000 */
.L_x_183:
[----:B------:R-:W0:Y:S01]  /*7c40*/  S2R R5, SR_CgaCtaId ;  /* 0x0000000000057919 */ /* 0x000e220000008800 */
[----:B------:R-:W-:Y:S02]  /*7c50*/  MOV R0, 0x400 ;  /* 0x0000040000007802 */ /* 0x000fe40000000f00 */
[----:B------:R-:W-:Y:S02]  /*7c60*/  SHF.L.U32 R2, R3, 0x1f, RZ ;  /* 0x0000001f03027819 */ /* 0x000fe400000006ff */
[----:B0-----:R-:W-:-:S05]  /*7c70*/  LEA R5, R5, R0, 0x18 ;  /* 0x0000000005057211 */ /* 0x001fca00078ec0ff */
[----:B------:R-:W-:-:S04]  /*7c80*/  VIADD R5, R5, 0x38 ;  /* 0x0000003805057836 */ /* 0x000fc80000000000 */
[C---:B------:R-:W-:Y:S02]  /*7c90*/  IMAD R7, R8.reuse, 0x8, R5 ;  /* 0x0000000808077824 */ /* 0x040fe400078e0205 */
[----:B------:R-:W-:Y:S02]  /*7ca0*/  VIADD R8, R8, 0x1 ;  /* 0x0000000108087836 */ /* 0x000fe40000000000 */
[----:B------:R-:W0:Y:S03]  /*7cb0*/  SYNCS.PHASECHK.TRANS64.TRYWAIT P0, [R7+URZ], R2 ;  /* 0x00000002070075a7 */ /* 0x000e26000800017f */
[----:B------:R-:W-:-:S04]  /*7cc0*/  ISETP.NE.AND P1, PT, R8, 0x7, PT ;  /* 0x000000070800780c */ /* 0x000fc80003f25270 */
[----:B------:R-:W-:Y:S02]  /*7cd0*/  SEL R0, RZ, 0x1, P1 ;  /* 0x00000001ff007807 */ /* 0x000fe40000800000 */
[----:B------:R-:W-:Y:S02]  /*7ce0*/  SEL R8, R8, RZ, P1 ;  /* 0x000000ff08087207 */ /* 0x000fe40000800000 */
[----:B------:R-:W-:-:S03]  /*7cf0*/  LOP3.LUT R9, R3, R0, RZ, 0x3c, !PT ;  /* 0x0000000003097212 */ /* 0x000fc600078e3cff */
[----:B------:R-:W-:Y:S01]  /*7d00*/  IMAD R6, R8, 0x8, R5 ;  /* 0x0000000808067824 */ /* 0x000fe200078e0205 */
[----:B------:R-:W-:Y:S01]  /*7d10*/  SHF.L.U32 R3, R9, 0x1f, RZ ;  /* 0x0000001f09037819 */ /* 0x000fe200000006ff */
[----:B0-----:R-:W-:Y:S06]  /*7d20*/  @!P0 BRA `(.L_x_184) ;  /* 0x0000000400488947 */ /* 0x001fec0003800000 */
.L_x_198:
[----:B------:R-:W1:Y:S01]  /*7d30*/  SYNCS.PHASECHK.TRANS64.TRYWAIT P0, [R6+URZ], R3 ;  /* 0x00000003060075a7 */ /* 0x000e62000800017f */
[----:B------:R-:W-:-:S05]  /*7d40*/  VIADD R0, R8, 0x1 ;  /* 0x0000000108007836 */ /* 0x000fca0000000000 */
[----:B------:R-:W-:-:S04]  /*7d50*/  ISETP.NE.AND P1, PT, R0, 0x7, PT ;  /* 0x000000070000780c */ /* 0x000fc80003f25270 */
[----:B0-----:R-:W-:Y:S02]  /*7d60*/  SEL R2, RZ, 0x1, P1 ;  /* 0x00000001ff027807 */ /* 0x001fe40000800000 */
[----:B------:R-:W-:Y:S02]  /*7d70*/  SEL R0, R0, RZ, P1 ;  /* 0x000000ff00007207 */ /* 0x000fe40000800000 */
[----:B------:R-:W-:-:S03]  /*7d80*/  LOP3.LUT R9, R9, R2, RZ, 0x3c, !PT ;  /* 0x0000000209097212 */ /* 0x000fc600078e3cff */
[----:B------:R-:W-:Y:S01]  /*7d90*/  IMAD R7, R0, 0x8, R5 ;  /* 0x0000000800077824 */ /* 0x000fe200078e0205 */
[----:B------:R-:W-:Y:S01]  /*7da0*/  SHF.L.U32 R4, R9, 0x1f, RZ ;  /* 0x0000001f09047819 */ /* 0x000fe200000006ff */
[----:B-1----:R-:W-:Y:S06]  /*7db0*/  @!P0 BRA `(.L_x_185) ;  /* 0x0000000400388947 */ /* 0x002fec0003800000 */
.L_x_199:
[----:B------:R-:W1:Y:S01]  /*7dc0*/  SYNCS.PHASECHK.TRANS64.TRYWAIT P0, [R7+URZ], R4 ;  /* 0x00000004070075a7 */ /* 0x000e62000800017f */
[----:B------:R-:W-:-:S05]  /*7dd0*/  VIADD R0, R0, 0x1 ;  /* 0x0000000100007836 */ /* 0x000fca0000000000 */
[----:B------:R-:W-:-:S04]  /*7de0*/  ISETP.NE.AND P1, PT, R0, 0x7, PT ;  /* 0x000000070000780c */ /* 0x000fc80003f25270 */
[----:B------:R-:W-:Y:S02]  /*7df0*/  SEL R2, RZ, 0x1, P1 ;  /* 0x00000001ff027807 */ /* 0x000fe40000800000 */
[----:B------:R-:W-:Y:S02]  /*7e00*/  SEL R0, R0, RZ, P1 ;  /* 0x000000ff00007207 */ /* 0x000fe40000800000 */
[----:B------:R-:W-:-:S03]  /*7e10*/  LOP3.LUT R9, R9, R2, RZ, 0x3c, !PT ;  /* 0x0000000209097212 */ /* 0x000fc600078e3cff */
[----:B0-----:R-:W-:Y:S01]  /*7e20*/  IMAD R6, R0, 0x8, R5 ;  /* 0x0000000800067824 */ /* 0x001fe200078e0205 */
[----:B------:R-:W-:Y:S01]  /*7e30*/  SHF.L.U32 R3, R9, 0x1f, RZ ;  /* 0x0000001f09037819 */ /* 0x000fe200000006ff */
[----:B-1----:R-:W-:Y:S06]  /*7e40*/  @!P0 BRA `(.L_x_186) ;  /* 0x0000000400288947 */ /* 0x002fec0003800000 */
.L_x_200:
        /* <DEDUP_REMOVED lines=9> */
.L_x_201:
        /* <DEDUP_REMOVED lines=9> */
.L_x_202:
[----:B------:R-:W1:Y:S01]  /*7f70*/  SYNCS.PHASECHK.TRANS64.TRYWAIT P0, [R6+URZ], R3 ;  /* 0x00000003060075a7 */ /* 0x000e62000800017f */
[----:B------:R-:W-:-:S05]  /*7f80*/  VIADD R0, R0, 0x1 ;  /* 0x0000000100007836 */ /* 0x000fca0000000000 */
[----:B------:R-:W-:-:S04]  /*7f90*/  ISETP.NE.AND P1, PT, R0, 0x7, PT ;  /* 0x000000070000780c */ /* 0x000fc80003f25270 */
[----:B------:R-:W-:Y:S02]  /*7fa0*/  SEL R2, RZ, 0x1, P1 ;  /* 0x00000001ff027807 */ /* 0x000fe40000800000 */
[----:B------:R-:W-:Y:S02]  /*7fb0*/  SEL R0, R0, RZ, P1 ;  /* 0x000000ff00007207 */ /* 0x000fe40000800000 */
[----:B------:R-:W-:Y:S01]  /*7fc0*/  LOP3.LUT R2, R9, R2, RZ, 0x3c, !PT ;  /* 0x0000000209027212 */ /* 0x000fe200078e3cff */
[----:B-1----:R-:W-:Y:S06]  /*7fd0*/  @!P0 BRA `(.L_x_189) ;  /* 0x0000000400008947 */ /* 0x002fec0003800000 */
.L_x_203:
[----:B------:R-:W-:Y:S01]  /*7fe0*/  IMAD R5, R0, 0x8, R5 ;  /* 0x0000000800057824 */ /* 0x000fe200078e0205 */
[----:B------:R-:W-:-:S07]  /*7ff0*/  SHF.L.U32 R0, R2, 0x1f, RZ ;  /* 0x0000001f02007819 */ /* 0x000fce00000006ff */
.L_x_190:
[----:B--2---:R2:W3:Y:S02]  /*8000*/  SYNCS.PHASECHK.TRANS64.TRYWAIT P0, [R5+URZ], R0 ;  /* 0x00000000050075a7 */ /* 0x0044e4000800017f */
[----:B---3--:R-:W-:Y:S05]  /*8010*/  @!P0 NANOSLEEP.SYNCS 0x989680 ;  /* 0x009896800000895d */ /* 0x008fea0003900000 */
[----:B------:R-:W3:Y:S02]  /*8020*/  @!P0 SYNCS.PHASECHK.TRANS64 P0, [R5+URZ], R0 ;  /* 0x00000000050085a7 */ /* 0x000ee4000800007f */
[----:B---3--:R-:W-:Y:S05]  /*8030*/  @!P0 BRA `(.L_x_190) ;  /* 0xfffffffc00f08947 */ /* 0x008fea000383ffff */
.L_x_182:
[----:B------:R-:W-:Y:S05]  /*8040*/  BSYNC B0 ;  /* 0x0000000000007941 */ /* 0x000fea0003800000 */
.L_x_181:
[----:B------:R-:W-:Y:S05]  /*8050*/  EXIT ;  /* 0x000000000000794d */ /* 0x000fea0003800000 */
.L_x_21:
[----:B-1----:R1:W2:Y:S02]  /*8060*/  SYNCS.PHASECHK.TRANS64.TRYWAIT P1, [R3+URZ], R0 ;  /* 0x00000000030075a7 */ /* 0x0022a4000802017f */
[----:B--2---:R-:W-:Y:S05]  /*8070*/  @!P1 NANOSLEEP.SYNCS 0x989680 ;  /* 0x009896800000995d */ /* 0x004fea0003900000 */
[----:B------:R-:W2:Y:S02]  /*8080*/  @!P1 SYNCS.PHASECHK.TRANS64 P1, [R3+URZ], R0 ;  /* 0x00000000030095a7 */ /* 0x000ea4000802007f */
[----:B--2---:R-:W-:Y:S05]  /*8090*/  @!P1 BRA `(.L_x_21) ;  /* 0xfffffffc00f09947 */ /* 0x004fea000383ffff */
[----:B------:R-:W-:Y:S05]  /*80a0*/  BRA `(.L_x_20) ;  /* 0xffffff9400e07947 */ /* 0x000fea000383ffff */
.L_x_26:
[----:B-1----:R1:W2:Y:S02]  /*80b0*/  SYNCS.PHASECHK.TRANS64.TRYWAIT P1, [R5+URZ], R4 ;  /* 0x00000004050075a7 */ /* 0x0022a4000802017f */
[----:B--2---:R-:W-:Y:S05]  /*80c0*/  @!P1 NANOSLEEP.SYNCS 0x989680 ;  /* 0x009896800000995d */ /* 0x004fea0003900000 */
[----:B------:R-:W2:Y:S02]  /*80d0*/  @!P1 SYNCS.PHASECHK.TRANS64 P1, [R5+URZ], R4 ;  /* 0x00000004050095a7 */ /* 0x000ea4000802007f */
[----:B--2---:R-:W-:Y:S05]  /*80e0*/  @!P1 BRA `(.L_x_26) ;  /* 0xfffffffc00f09947 */ /* 0x004fea000383ffff */
[----:B------:R-:W-:Y:S05]  /*80f0*/  BRA `(.L_x_25) ;  /* 0xffffff9800bc7947 */ /* 0x000fea000383ffff */
.L_x_169:
[----:B------:R-:W-:Y:S01]  /*8100*/  BSSY B1, `(.L_x_191) ;  /* 0x0000006000017945 */ /* 0x000fe20003800000 */
[----:B------:R-:W-:-:S07]  /*8110*/  IMAD.MOV.U32 R15, RZ, RZ, -0x1 ;  /* 0xffffffffff0f7424 */ /* 0x000fce00078e00ff */
[----:B------:R-:W-:Y:S05]  /*8120*/  WARPSYNC.COLLECTIVE R15, `(.L_x_192) ;  /* 0x000000000f0c7348 */ /* 0x000fea0003c00000 */
[----:B------:R-:W-:Y:S02]  /*8130*/  ELECT P6, UR62, PT ;  /* 0x00000000003e782f */ /* 0x000fe400038c0000 */
[----:B------:R-:W-:Y:S01]  /*8140*/  MOV R14, UR62 ;  /* 0x0000003e000e7c02 */ /* 0x000fe20008000f00 */
[----:B------:R-:W-:Y:S10]  /*8150*/  ENDCOLLECTIVE ;  /* 0x000000000000791b */ /* 0x000ff40003800000 */
.L_x_192:
[----:B------:R-:W-:Y:S05]  /*8160*/  BSYNC B1 ;  /* 0x0000000000017941 */ /* 0x000fea0003800000 */
.L_x_191:
[----:B------:R-:W-:Y:S05]  /*8170*/  BRA `(.L_x_193) ;  /* 0xffffffec00cc7947 */ /* 0x000fea000383ffff */
.L_x_172:
[----:B-1----:R1:W2:Y:S02]  /*8180*/  SYNCS.PHASECHK.TRANS64.TRYWAIT P0, [R23+URZ+0x38], R14 ;  /* 0x0000380e170075a7 */ /* 0x0022a4000800017f */
[----:B--2---:R-:W-:Y:S05]  /*8190*/  @!P0 NANOSLEEP.SYNCS 0x989680 ;  /* 0x009896800000895d */ /* 0x004fea0003900000 */
[----:B------:R-:W2:Y:S02]  /*81a0*/  @!P0 SYNCS.PHASECHK.TRANS64 P0, [R23+URZ+0x38], R14 ;  /* 0x0000380e170085a7 */ /* 0x000ea4000800007f */
[----:B--2---:R-:W-:Y:S05]  /*81b0*/  @!P0 BRA `(.L_x_172) ;  /* 0xfffffffc00f08947 */ /* 0x004fea000383ffff */
[----:B------:R-:W-:Y:S05]  /*81c0*/  BRA `(.L_x_194) ;  /* 0xfffffff000047947 */ /* 0x000fea000383ffff */
.L_x_180:
[----:B------:R-:W-:Y:S01]  /*81d0*/  BSSY B0, `(.L_x_195) ;  /* 0x0000006000007945 */ /* 0x000fe20003800000 */
[----:B------:R-:W-:-:S07]  /*81e0*/  IMAD.MOV.U32 R15, RZ, RZ, -0x1 ;  /* 0xffffffffff0f7424 */ /* 0x000fce00078e00ff */
[----:B------:R-:W-:Y:S05]  /*81f0*/  WARPSYNC.COLLECTIVE R15, `(.L_x_196) ;  /* 0x000000000f0c7348 */ /* 0x000fea0003c00000 */
[----:B------:R-:W-:Y:S02]  /*8200*/  ELECT P6, UR62, PT ;  /* 0x00000000003e782f */ /* 0x000fe400038c0000 */
[----:B------:R-:W-:Y:S01]  /*8210*/  MOV R14, UR62 ;  /* 0x0000003e000e7c02 */ /* 0x000fe20008000f00 */
[----:B------:R-:W-:Y:S10]  /*8220*/  ENDCOLLECTIVE ;  /* 0x000000000000791b */ /* 0x000ff40003800000 */
.L_x_196:
[----:B------:R-:W-:Y:S05]  /*8230*/  BSYNC B0 ;  /* 0x0000000000007941 */ /* 0x000fea0003800000 */
.L_x_195:
[----:B------:R-:W-:Y:S05]  /*8240*/  BRA `(.L_x_197) ;  /* 0xfffffff800647947 */ /* 0x000fea000383ffff */
.L_x_184:
[----:B0-----:R0:W1:Y:S02]  /*8250*/  SYNCS.PHASECHK.TRANS64.TRYWAIT P0, [R7+URZ], R2 ;  /* 0x00000002070075a7 */ /* 0x001064000800017f */
[----:B-1----:R-:W-:Y:S05]  /*8260*/  @!P0 NANOSLEEP.SYNCS 0x989680 ;  /* 0x009896800000895d */ /* 0x002fea0003900000 */
[----:B------:R-:W1:Y:S02]  /*8270*/  @!P0 SYNCS.PHASECHK.TRANS64 P0, [R7+URZ], R2 ;  /* 0x00000002070085a7 */ /* 0x000e64000800007f */
[----:B-1----:R-:W-:Y:S05]  /*8280*/  @!P0 BRA `(.L_x_184) ;  /* 0xfffffffc00f08947 */ /* 0x002fea000383ffff */
[----:B------:R-:W-:Y:S05]  /*8290*/  BRA `(.L_x_198) ;  /* 0xfffffff800a47947 */ /* 0x000fea000383ffff */
.L_x_185:
[----:B0-----:R0:W1:Y:S02]  /*82a0*/  SYNCS.PHASECHK.TRANS64.TRYWAIT P0, [R6+URZ], R3 ;  /* 0x00000003060075a7 */ /* 0x001064000800017f */
[----:B-1----:R-:W-:Y:S05]  /*82b0*/  @!P0 NANOSLEEP.SYNCS 0x989680 ;  /* 0x009896800000895d */ /* 0x002fea0003900000 */
[----:B------:R-:W1:Y:S02]  /*82c0*/  @!P0 SYNCS.PHASECHK.TRANS64 P0, [R6+URZ], R3 ;  /* 0x00000003060085a7 */ /* 0x000e64000800007f */
[----:B-1----:R-:W-:Y:S05]  /*82d0*/  @!P0 BRA `(.L_x_185) ;  /* 0xfffffffc00f08947 */ /* 0x002fea000383ffff */
[----:B------:R-:W-:Y:S05]  /*82e0*/  BRA `(.L_x_199) ;  /* 0xfffffff800b47947 */ /* 0x000fea000383ffff */
.L_x_186:
[----:B0-----:R0:W1:Y:S02]  /*82f0*/  SYNCS.PHASECHK.TRANS64.TRYWAIT P0, [R7+URZ], R4 ;  /* 0x00000004070075a7 */ /* 0x001064000800017f */
[----:B-1----:R-:W-:Y:S05]  /*8300*/  @!P0 NANOSLEEP.SYNCS 0x989680 ;  /* 0x009896800000895d */ /* 0x002fea0003900000 */
[----:B------:R-:W1:Y:S02]  /*8310*/  @!P0 SYNCS.PHASECHK.TRANS64 P0, [R7+URZ], R4 ;  /* 0x00000004070085a7 */ /* 0x000e64000800007f */
[----:B-1----:R-:W-:Y:S05]  /*8320*/  @!P0 BRA `(.L_x_186) ;  /* 0xfffffffc00f08947 */ /* 0x002fea000383ffff */
[----:B------:R-:W-:Y:S05]  /*8330*/  BRA `(.L_x_200) ;  /* 0xfffffff800c47947 */ /* 0x000fea000383ffff */
.L_x_187:
[----:B0-----:R0:W1:Y:S02]  /*8340*/  SYNCS.PHASECHK.TRANS64.TRYWAIT P0, [R6+URZ], R3 ;  /* 0x00000003060075a7 */ /* 0x001064000800017f */
[----:B-1----:R-:W-:Y:S05]  /*8350*/  @!P0 NANOSLEEP.SYNCS 0x989680 ;  /* 0x009896800000895d */ /* 0x002fea0003900000 */
[----:B------:R-:W1:Y:S02]  /*8360*/  @!P0 SYNCS.PHASECHK.TRANS64 P0, [R6+URZ], R3 ;  /* 0x00000003060085a7 */ /* 0x000e64000800007f */
[----:B-1----:R-:W-:Y:S05]  /*8370*/  @!P0 BRA `(.L_x_187) ;  /* 0xfffffffc00f08947 */ /* 0x002fea000383ffff */
[----:B------:R-:W-:Y:S05]  /*8380*/  BRA `(.L_x_201) ;  /* 0xfffffff800d47947 */ /* 0x000fea000383ffff */
.L_x_188:
[----:B0-----:R0:W1:Y:S02]  /*8390*/  SYNCS.PHASECHK.TRANS64.TRYWAIT P0, [R7+URZ], R4 ;  /* 0x00000004070075a7 */ /* 0x001064000800017f */
[----:B-1----:R-:W-:Y:S05]  /*83a0*/  @!P0 NANOSLEEP.SYNCS 0x989680 ;  /* 0x009896800000895d */ /* 0x002fea0003900000 */
[----:B------:R-:W1:Y:S02]  /*83b0*/  @!P0 SYNCS.PHASECHK.TRANS64 P0, [R7+URZ], R4 ;  /* 0x00000004070085a7 */ /* 0x000e64000800007f */
[----:B-1----:R-:W-:Y:S05]  /*83c0*/  @!P0 BRA `(.L_x_188) ;  /* 0xfffffffc00f08947 */ /* 0x002fea000383ffff */
[----:B------:R-:W-:Y:S05]  /*83d0*/  BRA `(.L_x_202) ;  /* 0xfffffff800e47947 */ /* 0x000fea000383ffff */
.L_x_189:
[----:B-1----:R1:W2:Y:S02]  /*83e0*/  SYNCS.PHASECHK.TRANS64.TRYWAIT P0, [R6+URZ], R3 ;  /* 0x00000003060075a7 */ /* 0x0022a4000800017f */
[----:B--2---:R-:W-:Y:S05]  /*83f0*/  @!P0 NANOSLEEP.SYNCS 0x989680 ;  /* 0x009896800000895d */ /* 0x004fea0003900000 */
[----:B------:R-:W2:Y:S02]  /*8400*/  @!P0 SYNCS.PHASECHK.TRANS64 P0, [R6+URZ], R3 ;  /* 0x00000003060085a7 */ /* 0x000ea4000800007f */
[----:B--2---:R-:W-:Y:S05]  /*8410*/  @!P0 BRA `(.L_x_189) ;  /* 0xfffffffc00f08947 */ /* 0x004fea000383ffff */
[----:B------:R-:W-:Y:S05]  /*8420*/  BRA `(.L_x_203) ;  /* 0xfffffff800ec7947 */ /* 0x000fea000383ffff */
.L_x_204:
[----:B------:R-:W-:-:S00]  /*8430*/  BRA `(.L_x_204) ;  /* 0xfffffffc00fc7947 */ /* 0x000fc0000383ffff */
[----:B------:R-:W-:-:S00]  /*8440*/  NOP ;  /* 0x0000000000007918 */ /* 0x000fc00000000000 */
        /* <DEDUP_REMOVED lines=11> */
.L_x_205:


//--------------------- .nv.global.init           --------------------------
	.section	.nv.global.init,"aw",@progbits
.nv.global.init:
	.type		$str$22,@object
	.size		$str$22,($str$23 - $str$22)
$str$22:
        /*0000*/ 	.byte	0x6b, 0x5f, 0x74, 0x69, 0x6c, 0x65, 0x5f, 0x63, 0x6f, 0x75, 0x6e, 0x74, 0x20, 0x3e, 0x3d, 0x20
        /*0010*/ 	.byte	0x31, 0x00
	.type		$str$23,@object
	.size		$str$23,(__unnamed_1 - $str$23)
$str$23:
        /*0012*/ 	.byte	0x2f, 0x74, 0x6d, 0x70, 0x2f, 0x63, 0x75, 0x74, 0x6c, 0x61, 0x73, 0x73, 0x5f, 0x73, 0x77, 0x65
        /*0022*/ 	.byte	0x65, 0x70, 0x5f, 0x73, 0x72, 0x63, 0x2f, 0x69, 0x6e, 0x63, 0x6c, 0x75, 0x64, 0x65, 0x2f, 0x63
        /*0032*/ 	.byte	0x75, 0x74, 0x6c, 0x61, 0x73, 0x73, 0x2f, 0x67, 0x65, 0x6d, 0x6d, 0x2f, 0x63, 0x6f, 0x6c, 0x6c
        /*0042*/ 	.byte	0x65, 0x63, 0x74, 0x69, 0x76, 0x65, 0x2f, 0x73, 0x6d, 0x39, 0x30, 0x5f, 0x6d, 0x6d, 0x61, 0x5f
        /*0052*/ 	.byte	0x74, 0x6d, 0x61, 0x5f, 0x67, 0x6d, 0x6d, 0x61, 0x5f, 0x73, 0x73, 0x5f, 0x77, 0x61, 0x72, 0x70
        /*0062*/ 	.byte	0x73, 0x70, 0x65, 0x63, 0x69, 0x61, 0x6c, 0x69, 0x7a, 0x65, 0x64, 0x2e, 0x68, 0x70, 0x70, 0x00
	.type		__unnamed_1,@object
	.size		__unnamed_1,(.L_0 - __unnamed_1)
__unnamed_1:
        /*0072*/ 	.byte	0x76, 0x6f, 0x69, 0x64, 0x20, 0x63, 0x75, 0x74, 0x6c, 0x61, 0x73, 0x73, 0x3a, 0x3a, 0x67, 0x65
        /* <DEDUP_REMOVED lines=180> */
        /*0bc2*/ 	.byte	0x69, 0x74, 0x79, 0x5d, 0x00
.L_0:


//--------------------- .nv.shared._ZN7cutlass13device_kernelINS_4gemm6kernel13GemmUniversalIN4cute5tupleIJiiiiEEENS1_10collective13CollectiveMmaINS1_34MainloopSm90TmaGmmaWarpSpecializedILi7ENS5_IJNS4_1CILi4EEENSA_ILi1EEESC_EEENS1_35KernelTmaWarpSpecializedCooperativeEEENS5_IJNSA_ILi128EEESG_NSA_ILi64EEEEEENS_6half_tENS5_IJlSC_lEEESJ_SK_NS4_8TiledMMAINS4_8MMA_AtomIJNS4_4SM904GMMA26MMA_64x128x16_F32F16F16_SSILNSO_5MajorE0ELSQ_0ELNSO_7ScaleInE1ELSR_1EEEEEENS4_6LayoutINS5_IJNSA_ILi2EEESC_SC_EEENS5_IJSC_NSA_ILi0EEESX_EEEEENS5_IJNS4_10UnderscoreES10_S10_EEEEENS4_13SM90_TMA_LOADENS4_14ComposedLayoutINS4_7SwizzleILi3ELi4ELi3EEENS4_18smem_ptr_flag_bitsILi16EEENSU_INS5_IJNSA_ILi8EEESH_EEENS5_IJSH_SC_EEEEEEEvNS4_8identityENS4_23SM90_TMA_LOAD_MULTICASTES1D_vS1E_EENS_8epilogue10collective6detail29Sm90TmaWarpSpecializedAdapterINS1I_15DefaultEpilogueISJ_SK_SK_NS1H_6thread17LinearCombinationISJ_Li1EffLNS1M_9ScaleType4KindE0ELNS_15FloatRoundStyleE2ESJ_EENS1_15EpilogueDefaultEEEEEvvEEEEvNT_6ParamsE --------------------------
	.section	.nv.shared._ZN7cutlass13device_kernelINS_4gemm6kernel13GemmUniversalIN4cute5tupleIJiiiiEEENS1_10collective13CollectiveMmaINS1_34MainloopSm90TmaGmmaWarpSpecializedILi7ENS5_IJNS4_1CILi4EEENSA_ILi1EEESC_EEENS1_35KernelTmaWarpSpecializedCooperativeEEENS5_IJNSA_ILi128EEESG_NSA_ILi64EEEEEENS_6half_tENS5_IJlSC_lEEESJ_SK_NS4_8TiledMMAINS4_8MMA_AtomIJNS4_4SM904GMMA26MMA_64x128x16_F32F16F16_SSILNSO_5MajorE0ELSQ_0ELNSO_7ScaleInE1ELSR_1EEEEEENS4_6LayoutINS5_IJNSA_ILi2EEESC_SC_EEENS5_IJSC_NSA_ILi0EEESX_EEEEENS5_IJNS4_10UnderscoreES10_S10_EEEEENS4_13SM90_TMA_LOADENS4_14ComposedLayoutINS4_7SwizzleILi3ELi4ELi3EEENS4_18smem_ptr_flag_bitsILi16EEENSU_INS5_IJNSA_ILi8EEESH_EEENS5_IJSH_SC_EEEEEEEvNS4_8identityENS4_23SM90_TMA_LOAD_MULTICASTES1D_vS1E_EENS_8epilogue10collective6detail29Sm90TmaWarpSpecializedAdapterINS1I_15DefaultEpilogueISJ_SK_SK_NS1H_6thread17LinearCombinationISJ_Li1EffLNS1M_9ScaleType4KindE0ELNS_15FloatRoundStyleE2ESJ_EENS1_15EpilogueDefaultEEEEEvvEEEEvNT_6ParamsE,"aw",@nobits
	.sectionflags	@""
	.align	16
	.zero		1024


//--------------------- .nv.shared.reserved.0     --------------------------
	.section	.nv.shared.reserved.0,"aw",@nobits
	.weak		__nv_reservedSMEM_offset_0_alias
	.size		__nv_reservedSMEM_offset_0_alias, 0, 0
	.other		__nv_reservedSMEM_offset_0_alias,@"STO_CUDA_RESERVED_SHARED STV_DEFAULT"
__nv_reservedSMEM_offset_0_alias:
	.zero		0


//--------------------- .nv.global                --------------------------
	.section	.nv.global,"aw",@nobits
.nv.global:
	.type		_ZN40_INTERNAL_fa1aecf7_4_k_cu_b1444248_219564cute1_E,@object
	.size		_ZN40_INTERNAL_fa1aecf7_4_k_cu_b1444248_219564cute1_E,(_ZN40_INTERNAL_fa1aecf7_4_k_cu_b1444248_219564cuda3std3__45__cpo6cbeginE - _ZN40_INTERNAL_fa1aecf7_4_k_cu_b1444248_219564cute1_E)
_ZN40_INTERNAL_fa1aecf7_4_k_cu_b1444248_219564cute1_E:
	.zero		1
	.type		_ZN40_INTERNAL_fa1aecf7_4_k_cu_b1444248_219564cuda3std3__45__cpo6cbeginE,@object
	.size		_ZN40_INTERNAL_fa1aecf7_4_k_cu_b1444248_219564cuda3std3__45__cpo6cbeginE,(_ZN40_INTERNAL_fa1aecf7_4_k_cu_b1444248_219564cuda3std3__48in_placeE - _ZN40_INTERNAL_fa1aecf7_4_k_cu_b1444248_219564cuda3std3__45__cpo6cbeginE)
_ZN40_INTERNAL_fa1aecf7_4_k_cu_b1444248_219564cuda3std3__45__cpo6cbeginE:
	.zero		1
	.type		_ZN40_INTERNAL_fa1aecf7_4_k_cu_b1444248_219564cuda3std3__48in_placeE,@object
	.size		_ZN40_INTERNAL_fa1aecf7_4_k_cu_b1444248_219564cuda3std3__48in_placeE,(_ZN40_INTERNAL_fa1aecf7_4_k_cu_b1444248_219564cuda3std6ranges3__45__cpo9iter_moveE - _ZN40_INTERNAL_fa1aecf7_4_k_cu_b1444248_219564cuda3std3__48in_placeE)
_ZN40_INTERNAL_fa1aecf7_4_k_cu_b1444248_219564cuda3std3__48in_placeE:
	.zero		1
	.type		_ZN40_INTERNAL_fa1aecf7_4_k_cu_b1444248_219564cuda3std6ranges3__45__cpo9iter_moveE,@object
	.size		_ZN40_INTERNAL_fa1aecf7_4_k_cu_b1444248_219564cuda3std6ranges3__45__cpo9iter_moveE,(_ZN40_INTERNAL_fa1aecf7_4_k_cu_b1444248_219564cuda3std3__45__cpo5beginE - _ZN40_INTERNAL_fa1aecf7_4_k_cu_b1444248_219564cuda3std6ranges3__45__cpo9iter_moveE)
_ZN40_INTERNAL_fa1aecf7_4_k_cu_b1444248_219564cuda3std6ranges3__45__cpo9iter_moveE:
	.zero		1
	.type		_ZN40_INTERNAL_fa1aecf7_4_k_cu_b1444248_219564cuda3std3__45__cpo5beginE,@object
	.size		_ZN40_INTERNAL_fa1aecf7_4_k_cu_b1444248_219564cuda3std3__45__cpo5beginE,(_ZN40_INTERNAL_fa1aecf7_4_k_cu_b1444248_219564cuda3std3__442_GLOBAL__N__fa1aecf7_4_k_cu_b1444248_219566ignoreE - _ZN40_INTERNAL_fa1aecf7_4_k_cu_b1444248_219564cuda3std3__45__cpo5beginE)
_ZN40_INTERNAL_fa1aecf7_4_k_cu_b1444248_219564cuda3std3__45__cpo5beginE:
	.zero		1
	.type		_ZN40_INTERNAL_fa1aecf7_4_k_cu_b1444248_219564cuda3std3__442_GLOBAL__N__fa1aecf7_4_k_cu_b1444248_219566ignoreE,@object
	.size		_ZN40_INTERNAL_fa1aecf7_4_k_cu_b1444248_219564cuda3std3__442_GLOBAL__N__fa1aecf7_4_k_cu_b1444248_219566ignoreE,(_ZN40_INTERNAL_fa1aecf7_4_k_cu_b1444248_219564cute7productE - _ZN40_INTERNAL_fa1aecf7_4_k_cu_b1444248_219564cuda3std3__442_GLOBAL__N__fa1aecf7_4_k_cu_b1444248_219566ignoreE)
_ZN40_INTERNAL_fa1aecf7_4_k_cu_b1444248_219564cuda3std3__442_GLOBAL__N__fa1aecf7_4_k_cu_b1444248_219566ignoreE:
	.zero		1
	.type		_ZN40_INTERNAL_fa1aecf7_4_k_cu_b1444248_219564cute7productE,@object
	.size		_ZN40_INTERNAL_fa1aecf7_4_k_cu_b1444248_219564cute7productE,(_ZN40_INTERNAL_fa1aecf7_4_k_cu_b1444248_219564cuda3std3__45__cpo3endE - _ZN40_INTERNAL_fa1aecf7_4_k_cu_b1444248_219564cute7productE)
_ZN40_INTERNAL_fa1aecf7_4_k_cu_b1444248_219564cute7productE:
	.zero		1
	.type		_ZN40_INTERNAL_fa1aecf7_4_k_cu_b1444248_219564cuda3std3__45__cpo3endE,@object
	.size		_ZN40_INTERNAL_fa1aecf7_4_k_cu_b1444248_219564cuda3std3__45__cpo3endE,(_ZN40_INTERNAL_fa1aecf7_4_k_cu_b1444248_219564cuda3std3__419piecewise_constructE - _ZN40_INTERNAL_fa1aecf7_4_k_cu_b1444248_219564cuda3std3__45__cpo3endE)
_ZN40_INTERNAL_fa1aecf7_4_k_cu_b1444248_219564cuda3std3__45__cpo3endE:
	.zero		1
	.type		_ZN40_INTERNAL_fa1aecf7_4_k_cu_b1444248_219564cuda3std3__419piecewise_constructE,@object
	.size		_ZN40_INTERNAL_fa1aecf7_4_k_cu_b1444248_219564cuda3std3__419piecewise_constructE,(_ZN40_INTERNAL_fa1aecf7_4_k_cu_b1444248_219564cuda3std3__45__cpo4cendE - _ZN40_INTERNAL_fa1aecf7_4_k_cu_b1444248_219564cuda3std3__419piecewise_constructE)
_ZN40_INTERNAL_fa1aecf7_4_k_cu_b1444248_219564cuda3std3__419piecewise_constructE:
	.zero		1
	.type		_ZN40_INTERNAL_fa1aecf7_4_k_cu_b1444248_219564cuda3std3__45__cpo4cendE,@object
	.size		_ZN40_INTERNAL_fa1aecf7_4_k_cu_b1444248_219564cuda3std3__45__cpo4cendE,(_ZN40_INTERNAL_fa1aecf7_4_k_cu_b1444248_219564cuda3std6ranges3__45__cpo4swapE - _ZN40_INTERNAL_fa1aecf7_4_k_cu_b1444248_219564cuda3std3__45__cpo4cendE)
_ZN40_INTERNAL_fa1aecf7_4_k_cu_b1444248_219564cuda3std3__45__cpo4cendE:
	.zero		1
	.type		_ZN40_INTERNAL_fa1aecf7_4_k_cu_b1444248_219564cuda3std6ranges3__45__cpo4swapE,@object
	.size		_ZN40_INTERNAL_fa1aecf7_4_k_cu_b1444248_219564cuda3std6ranges3__45__cpo4swapE,(.L_8 - _ZN40_INTERNAL_fa1aecf7_4_k_cu_b1444248_219564cuda3std6ranges3__45__cpo4swapE)
_ZN40_INTERNAL_fa1aecf7_4_k_cu_b1444248_219564cuda3std6ranges3__45__cpo4swapE:
	.zero		1
.L_8:


//--------------------- .nv.constant0._ZN7cutlass13device_kernelINS_4gemm6kernel13GemmUniversalIN4cute5tupleIJiiiiEEENS1_10collective13CollectiveMmaINS1_34MainloopSm90TmaGmmaWarpSpecializedILi7ENS5_IJNS4_1CILi4EEENSA_ILi1EEESC_EEENS1_35KernelTmaWarpSpecializedCooperativeEEENS5_IJNSA_ILi128EEESG_NSA_ILi64EEEEEENS_6half_tENS5_IJlSC_lEEESJ_SK_NS4_8TiledMMAINS4_8MMA_AtomIJNS4_4SM904GMMA26MMA_64x128x16_F32F16F16_SSILNSO_5MajorE0ELSQ_0ELNSO_7ScaleInE1ELSR_1EEEEEENS4_6LayoutINS5_IJNSA_ILi2EEESC_SC_EEENS5_IJSC_NSA_ILi0EEESX_EEEEENS5_IJNS4_10UnderscoreES10_S10_EEEEENS4_13SM90_TMA_LOADENS4_14ComposedLayoutINS4_7SwizzleILi3ELi4ELi3EEENS4_18smem_ptr_flag_bitsILi16EEENSU_INS5_IJNSA_ILi8EEESH_EEENS5_IJSH_SC_EEEEEEEvNS4_8identityENS4_23SM90_TMA_LOAD_MULTICASTES1D_vS1E_EENS_8epilogue10collective6detail29Sm90TmaWarpSpecializedAdapterINS1I_15DefaultEpilogueISJ_SK_SK_NS1H_6thread17LinearCombinationISJ_Li1EffLNS1M_9ScaleType4KindE0ELNS_15FloatRoundStyleE2ESJ_EENS1_15EpilogueDefaultEEEEEvvEEEEvNT_6ParamsE --------------------------
	.section	.nv.constant0._ZN7cutlass13device_kernelINS_4gemm6kernel13GemmUniversalIN4cute5tupleIJiiiiEEENS1_10collective13CollectiveMmaINS1_34MainloopSm90TmaGmmaWarpSpecializedILi7ENS5_IJNS4_1CILi4EEENSA_ILi1EEESC_EEENS1_35KernelTmaWarpSpecializedCooperativeEEENS5_IJNSA_ILi128EEESG_NSA_ILi64EEEEEENS_6half_tENS5_IJlSC_lEEESJ_SK_NS4_8TiledMMAINS4_8MMA_AtomIJNS4_4SM904GMMA26MMA_64x128x16_F32F16F16_SSILNSO_5MajorE0ELSQ_0ELNSO_7ScaleInE1ELSR_1EEEEEENS4_6LayoutINS5_IJNSA_ILi2EEESC_SC_EEENS5_IJSC_NSA_ILi0EEESX_EEEEENS5_IJNS4_10UnderscoreES10_S10_EEEEENS4_13SM90_TMA_LOADENS4_14ComposedLayoutINS4_7SwizzleILi3ELi4ELi3EEENS4_18smem_ptr_flag_bitsILi16EEENSU_INS5_IJNSA_ILi8EEESH_EEENS5_IJSH_SC_EEEEEEEvNS4_8identityENS4_23SM90_TMA_LOAD_MULTICASTES1D_vS1E_EENS_8epilogue10collective6detail29Sm90TmaWarpSpecializedAdapterINS1I_15DefaultEpilogueISJ_SK_SK_NS1H_6thread17LinearCombinationISJ_Li1EffLNS1M_9ScaleType4KindE0ELNS_15FloatRoundStyleE2ESJ_EENS1_15EpilogueDefaultEEEEEvvEEEEvNT_6ParamsE,"a",@progbits
	.sectionflags	@""
	.align	4
.nv.constant0._ZN7cutlass13device_kernelINS_4gemm6kernel13GemmUniversalIN4cute5tupleIJiiiiEEENS1_10collective13CollectiveMmaINS1_34MainloopSm90TmaGmmaWarpSpecializedILi7ENS5_IJNS4_1CILi4EEENSA_ILi1EEESC_EEENS1_35KernelTmaWarpSpecializedCooperativeEEENS5_IJNSA_ILi128EEESG_NSA_ILi64EEEEEENS_6half_tENS5_IJlSC_lEEESJ_SK_NS4_8TiledMMAINS4_8MMA_AtomIJNS4_4SM904GMMA26MMA_64x128x16_F32F16F16_SSILNSO_5MajorE0ELSQ_0ELNSO_7ScaleInE1ELSR_1EEEEEENS4_6LayoutINS5_IJNSA_ILi2EEESC_SC_EEENS5_IJSC_NSA_ILi0EEESX_EEEEENS5_IJNS4_10UnderscoreES10_S10_EEEEENS4_13SM90_TMA_LOADENS4_14ComposedLayoutINS4_7SwizzleILi3ELi4ELi3EEENS4_18smem_ptr_flag_bitsILi16EEENSU_INS5_IJNSA_ILi8EEESH_EEENS5_IJSH_SC_EEEEEEEvNS4_8identityENS4_23SM90_TMA_LOAD_MULTICASTES1D_vS1E_EENS_8epilogue10collective6detail29Sm90TmaWarpSpecializedAdapterINS1I_15DefaultEpilogueISJ_SK_SK_NS1H_6thread17LinearCombinationISJ_Li1EffLNS1M_9ScaleType4KindE0ELNS_15FloatRoundStyleE2ESJ_EENS1_15EpilogueDefaultEEEEEvvEEEEvNT_6ParamsE:
	.zero		1664


//--------------------- SYMBOLS --------------------------

	.type		.nv.reservedSmem.offset0,@object
	.size		.nv.reservedSmem.offset0,0x4
	.type		__assertfail,@function
